def gluon_tcgen05(
    a_ptr,
    b_ptr,
    c_ptr,
    M,
    N,
    K,
    stride_am,
    stride_bk,
    stride_cm,
    BLOCK_M: gl.constexpr,
    BLOCK_N: gl.constexpr,
    BLOCK_K: gl.constexpr,
    DTYPE: gl.constexpr,
    A_LAYOUT: gl.constexpr,
    B_LAYOUT: gl.constexpr,
    C_LAYOUT: gl.constexpr,
    B_SHAPE: gl.constexpr,
    TMEM_LAYOUT: gl.constexpr,
    TMEM_REG: gl.constexpr,
    TRANS_B: gl.constexpr,
    NUM_BUFFERS: gl.constexpr,
):
    a_desc = tma.make_tensor_descriptor(
        a_ptr, [M, K], [stride_am, 1], [BLOCK_M, BLOCK_K], A_LAYOUT
    )
    b_desc = tma.make_tensor_descriptor(
        b_ptr,
        [N, K] if TRANS_B else [K, N],
        [stride_bk, 1],
        B_SHAPE,
        B_LAYOUT,
    )
    c_desc = tma.make_tensor_descriptor(
        c_ptr, [M, N], [stride_cm, 1], [BLOCK_M, BLOCK_N], C_LAYOUT
    )

    a_bufs = gl.allocate_shared_memory(
        DTYPE, [NUM_BUFFERS, BLOCK_M, BLOCK_K], A_LAYOUT
    )
    b_bufs = gl.allocate_shared_memory(DTYPE, [NUM_BUFFERS] + B_SHAPE, B_LAYOUT)

    pid_m = gl.program_id(0)
    pid_n = gl.program_id(1)
    off_m = pid_m * BLOCK_M
    off_n = pid_n * BLOCK_N

    tma_bars = gl.allocate_shared_memory(
        gl.int64, [NUM_BUFFERS, 1], mbarrier.MBarrierLayout()
    )
    mma_bars = gl.allocate_shared_memory(
        gl.int64, [NUM_BUFFERS, 1], mbarrier.MBarrierLayout()
    )
    for i in gl.static_range(NUM_BUFFERS):
        mbarrier.init(tma_bars.index(i), count=1)
        mbarrier.init(mma_bars.index(i), count=1)

    acc_tmem = allocate_tensor_memory(gl.float32, [BLOCK_M, BLOCK_N], TMEM_LAYOUT)
    idx = 0
    phase = 0
    use_acc = False
    for k in range(0, K, BLOCK_K):
        a = a_bufs.index(idx)
        b = b_bufs.index(idx)
        tma_bar = tma_bars.index(idx)
        mma_bar = mma_bars.index(idx)
        mbarrier.expect(
            tma_bar, a_desc.block_type.nbytes + b_desc.block_type.nbytes
        )
        tma.async_copy_global_to_shared(a_desc, [off_m, k], tma_bar, a)
        tma.async_copy_global_to_shared(
            b_desc, [off_n, k] if TRANS_B else [k, off_n], tma_bar, b
        )
        mbarrier.wait(tma_bar, phase=phase)

        if TRANS_B:
            b = b.permute((1, 0))
        tcgen05_mma(a, b, acc_tmem, use_acc=use_acc)
        tcgen05_commit(mma_bar)
        mbarrier.wait(mma_bar, phase=phase)
        use_acc = True

        idx += 1
        if idx == NUM_BUFFERS:
            idx = 0
            phase ^= 1

    for i in gl.static_range(NUM_BUFFERS):
        mbarrier.invalidate(tma_bars.index(i))
        mbarrier.invalidate(mma_bars.index(i))

    acc = acc_tmem.load(TMEM_REG)
    c_smem = gl.allocate_shared_memory(DTYPE, [BLOCK_M, BLOCK_N], C_LAYOUT)
    c_smem.store(acc.to(DTYPE))
    fence_async_shared()
    tma.async_copy_shared_to_global(c_desc, [off_m, off_n], c_smem)
    tma.store_wait(pendings=0)

# config = {"BLOCK_K": 32, "BLOCK_M": 64, "BLOCK_N": 128, "arch": "sm_100", "dtype": "fp16", "num_buffers": 3, "num_warps": 8, "trans_b": 1}
# arch = sm_100


// ===== COMPILED SASS (sm_100a) =====

	.target	sm_100a

	.elftype	@"ET_EXEC"


//--------------------- .note.nv.tkinfo           --------------------------
	.section	.note.nv.tkinfo,"",@"SHT_NOTE"
	.sectionflags	@"SHF_NOTE_NV_TKINFO"
	.tkinfo
        /*0018*/ 	.word	0x00000081
        /*0030*/ 	.string	""
        /*0030*/ 	.string	"ptxas-blackwell"
        /*0030*/ 	.string	"Cuda compilation tools, release 12.9, V12.9.86"
        /*0030*/ 	.string	"Build cuda_12.9.r12.9/compiler.36037853_0"
        /*0030*/ 	.string	"-v  -suppress-debug-info  -lineinfo  -arch sm_100a "



//--------------------- .note.nv.cuver            --------------------------
	.section	.note.nv.cuver,"",@"SHT_NOTE"
	.sectionflags	@"SHF_NOTE_NV_CUVER"
        /*0018*/ 	.short	0x0001
        /*001a*/ 	.short	0x0064
        /*001c*/ 	.short	0x0001
        /*001e*/ 	.short	0x0000
        /*0020*/ 	.short	0x0001
        /*0022*/ 	.short	0x0000


//--------------------- .nv.info                  --------------------------
	.section	.nv.info,"",@"SHT_CUDA_INFO"
	.align	4


	//----- nvinfo : EIATTR_REGCOUNT
	.align		4
        /*0000*/ 	.byte	0x04, 0x2f
        /*0002*/ 	.short	(.L_4 - .L_3)
	.align		4
.L_3:
        /*0004*/ 	.word	index@(gluon_tcgen05)
        /*0008*/ 	.word	0x00000027


	//----- nvinfo : EIATTR_FRAME_SIZE
	.align		4
.L_4:
        /*000c*/ 	.byte	0x04, 0x11
        /*000e*/ 	.short	(.L_6 - .L_5)
	.align		4
.L_5:
        /*0010*/ 	.word	index@($__internal_2_$__cuda_sm10x_tcgen05_guardrail_trap_unallocated_columns_being_dealloced)
        /*0014*/ 	.word	0x00000000


	//----- nvinfo : EIATTR_FRAME_SIZE
	.align		4
.L_6:
        /*0018*/ 	.byte	0x04, 0x11
        /*001a*/ 	.short	(.L_8 - .L_7)
	.align		4
.L_7:
        /*001c*/ 	.word	index@($__internal_1_$__cuda_sm10x_tcgen05_guardrail_trap_phase_invalid_during_alloc)
        /*0020*/ 	.word	0x00000000


	//----- nvinfo : EIATTR_FRAME_SIZE
	.align		4
.L_8:
        /*0024*/ 	.byte	0x04, 0x11
        /*0026*/ 	.short	(.L_10 - .L_9)
	.align		4
.L_9:
        /*0028*/ 	.word	index@($__internal_0_$__cuda_sm10x_tcgen05_guardrail_trap_col_being_dealloced_not_returned_by_alloc)
        /*002c*/ 	.word	0x00000000


	//----- nvinfo : EIATTR_FRAME_SIZE
	.align		4
.L_10:
        /*0030*/ 	.byte	0x04, 0x11
        /*0032*/ 	.short	(.L_12 - .L_11)
	.align		4
.L_11:
        /*0034*/ 	.word	index@(gluon_tcgen05)
        /*0038*/ 	.word	0x00000000


	//----- nvinfo : EIATTR_MIN_STACK_SIZE
	.align		4
.L_12:
        /*003c*/ 	.byte	0x04, 0x12
        /*003e*/ 	.short	(.L_14 - .L_13)
	.align		4
.L_13:
        /*0040*/ 	.word	index@(gluon_tcgen05)
        /*0044*/ 	.word	0x00000000
.L_14:


//--------------------- .nv.info.gluon_tcgen05    --------------------------
	.section	.nv.info.gluon_tcgen05,"",@"SHT_CUDA_INFO"
	.sectionflags	@""
	.align	4


	//----- nvinfo : EIATTR_CUDA_API_VERSION
	.align		4
        /*0000*/ 	.byte	0x04, 0x37
        /*0002*/ 	.short	(.L_16 - .L_15)
.L_15:
        /*0004*/ 	.word	0x00000081


	//----- nvinfo : EIATTR_KPARAM_INFO
	.align		4
.L_16:
        /*0008*/ 	.byte	0x04, 0x17
        /*000a*/ 	.short	(.L_18 - .L_17)
.L_17:
        /*000c*/ 	.word	0x00000000
        /*0010*/ 	.short	0x000a
        /*0012*/ 	.short	0x0048
        /*0014*/ 	.byte	0x00, 0xf4, 0x21, 0x00


	//----- nvinfo : EIATTR_KPARAM_INFO
	.align		4
.L_18:
        /*0018*/ 	.byte	0x04, 0x17
        /*001a*/ 	.short	(.L_20 - .L_19)
.L_19:
        /*001c*/ 	.word	0x00000000
        /*0020*/ 	.short	0x0009
        /*0022*/ 	.short	0x0040
        /*0024*/ 	.byte	0x00, 0xf4, 0x21, 0x00


	//----- nvinfo : EIATTR_KPARAM_INFO
	.align		4
.L_20:
        /*0028*/ 	.byte	0x04, 0x17
        /*002a*/ 	.short	(.L_22 - .L_21)
.L_21:
        /*002c*/ 	.word	0x00000000
        /*0030*/ 	.short	0x0008
        /*0032*/ 	.short	0x0038
        /*0034*/ 	.byte	0x00, 0xf0, 0x21, 0x00


	//----- nvinfo : EIATTR_KPARAM_INFO
	.align		4
.L_22:
        /*0038*/ 	.byte	0x04, 0x17
        /*003a*/ 	.short	(.L_24 - .L_23)
.L_23:
        /*003c*/ 	.word	0x00000000
        /*0040*/ 	.short	0x0007
        /*0042*/ 	.short	0x0030
        /*0044*/ 	.byte	0x00, 0xf0, 0x21, 0x00


	//----- nvinfo : EIATTR_KPARAM_INFO
	.align		4
.L_24:
        /*0048*/ 	.byte	0x04, 0x17
        /*004a*/ 	.short	(.L_26 - .L_25)
.L_25:
        /*004c*/ 	.word	0x00000000
        /*0050*/ 	.short	0x0006
        /*0052*/ 	.short	0x0028
        /*0054*/ 	.byte	0x00, 0xf0, 0x21, 0x00


	//----- nvinfo : EIATTR_KPARAM_INFO
	.align		4
.L_26:
        /*0058*/ 	.byte	0x04, 0x17
        /*005a*/ 	.short	(.L_28 - .L_27)
.L_27:
        /*005c*/ 	.word	0x00000000
        /*0060*/ 	.short	0x0005
        /*0062*/ 	.short	0x0020
        /*0064*/ 	.byte	0x00, 0xf0, 0x11, 0x00


	//----- nvinfo : EIATTR_KPARAM_INFO
	.align		4
.L_28:
        /*0068*/ 	.byte	0x04, 0x17
        /*006a*/ 	.short	(.L_30 - .L_29)
.L_29:
        /*006c*/ 	.word	0x00000000
        /*0070*/ 	.short	0x0004
        /*0072*/ 	.short	0x001c
        /*0074*/ 	.byte	0x00, 0xf0, 0x11, 0x00


	//----- nvinfo : EIATTR_KPARAM_INFO
	.align		4
.L_30:
        /*0078*/ 	.byte	0x04, 0x17
        /*007a*/ 	.short	(.L_32 - .L_31)
.L_31:
        /*007c*/ 	.word	0x00000000
        /*0080*/ 	.short	0x0003
        /*0082*/ 	.short	0x0018
        /*0084*/ 	.byte	0x00, 0xf0, 0x11, 0x00


	//----- nvinfo : EIATTR_KPARAM_INFO
	.align		4
.L_32:
        /*0088*/ 	.byte	0x04, 0x17
        /*008a*/ 	.short	(.L_34 - .L_33)
.L_33:
        /*008c*/ 	.word	0x00000000
        /*0090*/ 	.short	0x0002
        /*0092*/ 	.short	0x0010
        /*0094*/ 	.byte	0x00, 0xf4, 0x21, 0x00


	//----- nvinfo : EIATTR_KPARAM_INFO
	.align		4
.L_34:
        /*0098*/ 	.byte	0x04, 0x17
        /*009a*/ 	.short	(.L_36 - .L_35)
.L_35:
        /*009c*/ 	.word	0x00000000
        /*00a0*/ 	.short	0x0001
        /*00a2*/ 	.short	0x0008
        /*00a4*/ 	.byte	0x00, 0xf4, 0x21, 0x00


	//----- nvinfo : EIATTR_KPARAM_INFO
	.align		4
.L_36:
        /*00a8*/ 	.byte	0x04, 0x17
        /*00aa*/ 	.short	(.L_38 - .L_37)
.L_37:
        /*00ac*/ 	.word	0x00000000
        /*00b0*/ 	.short	0x0000
        /*00b2*/ 	.short	0x0000
        /*00b4*/ 	.byte	0x00, 0xf4, 0x21, 0x00


	//----- nvinfo : EIATTR_AT_ENTRY_FRAGMENTS
	.align		4
.L_38:
        /*00b8*/ 	.byte	0x04, 0x4f
        /*00ba*/ 	.short	(.L_40 - .L_39)


	//   ....[0]....
.L_39:
        /*00bc*/ 	.word	0x00000004


	//----- nvinfo : EIATTR_RESERVED_SMEM_USED
	.align		4
.L_40:
        /*00c0*/ 	.byte	0x01, 0x41
	.zero		2


	//----- nvinfo : EIATTR_SPARSE_MMA_MASK
	.align		4
        /*00c4*/ 	.byte	0x03, 0x50
        /*00c6*/ 	.short	0x0000


	//----- nvinfo : EIATTR_TCGEN05_1CTA_USED
	.align		4
        /*00c8*/ 	.byte	0x01, 0x51
	.zero		2


	//----- nvinfo : EIATTR_MAXREG_COUNT
	.align		4
        /*00cc*/ 	.byte	0x03, 0x1b
        /*00ce*/ 	.short	0x00ff


	//----- nvinfo : EIATTR_NUM_BARRIERS
	.align		4
        /*00d0*/ 	.byte	0x02, 0x4c
        /*00d2*/ 	.byte	0x01
	.zero		1


	//----- nvinfo : EIATTR_INT_WARP_WIDE_INSTR_OFFSETS
	.align		4
        /*00d4*/ 	.byte	0x04, 0x31
        /*00d6*/ 	.short	(.L_42 - .L_41)


	//   ....[0]....
.L_41:
        /*00d8*/ 	.word	0x00001750


	//   ....[1]....
        /*00dc*/ 	.word	0x00001770


	//   ....[2]....
        /*00e0*/ 	.word	0x000017f0


	//   ....[3]....
        /*00e4*/ 	.word	0x00001ac0


	//   ....[4]....
        /*00e8*/ 	.word	0x00001ad0


	//   ....[5]....
        /*00ec*/ 	.word	0x00001b30


	//   ....[6]....
        /*00f0*/ 	.word	0x00001b40


	//   ....[7]....
        /*00f4*/ 	.word	0x00001d70


	//   ....[8]....
        /*00f8*/ 	.word	0x00001d80


	//   ....[9]....
        /*00fc*/ 	.word	0x00001f00


	//   ....[10]....
        /*0100*/ 	.word	0x00001f30


	//   ....[11]....
        /*0104*/ 	.word	0x00001f60


	//   ....[12]....
        /*0108*/ 	.word	0x00001f80


	//   ....[13]....
        /*010c*/ 	.word	0x000021a0


	//   ....[14]....
        /*0110*/ 	.word	0x000021b0


	//   ....[15]....
        /*0114*/ 	.word	0x00002530


	//   ....[16]....
        /*0118*/ 	.word	0x00002540


	//   ....[17]....
        /*011c*/ 	.word	0x000028b0


	//   ....[18]....
        /*0120*/ 	.word	0x00002900


	//----- nvinfo : EIATTR_COOP_GROUP_MASK_REGIDS
	.align		4
.L_42:
        /*0124*/ 	.byte	0x04, 0x29
        /*0126*/ 	.short	(.L_44 - .L_43)


	//   ....[0]....
.L_43:
        /*0128*/ 	.word	0xffffffff


	//   ....[1]....
        /*012c*/ 	.word	0xffffffff


	//   ....[2]....
        /*0130*/ 	.word	0xffffffff


	//   ....[3]....
        /*0134*/ 	.word	0xffffffff


	//   ....[4]....
        /*0138*/ 	.word	0xffffffff


	//   ....[5]....
        /*013c*/ 	.word	0xffffffff


	//   ....[6]....
        /*0140*/ 	.word	0xffffffff


	//   ....[7]....
        /*0144*/ 	.word	0xffffffff


	//   ....[8]....
        /*0148*/ 	.word	0xffffffff


	//   ....[9]....
        /*014c*/ 	.word	0xffffffff


	//----- nvinfo : EIATTR_COOP_GROUP_INSTR_OFFSETS
	.align		4
.L_44:
        /*0150*/ 	.byte	0x04, 0x28
        /*0152*/ 	.short	(.L_46 - .L_45)


	//   ....[0]....
.L_45:
        /*0154*/ 	.word	0x00000050


	//   ....[1]....
        /*0158*/ 	.word	0x00000310


	//   ....[2]....
        /*015c*/ 	.word	0x00000500


	//   ....[3]....
        /*0160*/ 	.word	0x000009a0


	//   ....[4]....
        /*0164*/ 	.word	0x00000ae0


	//   ....[5]....
        /*0168*/ 	.word	0x00000fe0


	//   ....[6]....
        /*016c*/ 	.word	0x00001120


	//   ....[7]....
        /*0170*/ 	.word	0x00001610


	//   ....[8]....
        /*0174*/ 	.word	0x00002740


	//   ....[9]....
        /*0178*/ 	.word	0x000029b0


	//----- nvinfo : EIATTR_VRC_CTA_INIT_COUNT
	.align		4
.L_46:
        /*017c*/ 	.byte	0x02, 0x4a
        /*017e*/ 	.byte	0x80
	.zero		1


	//----- nvinfo : EIATTR_MBARRIER_INSTR_OFFSETS
	.align		4
        /*0180*/ 	.byte	0x04, 0x39
        /*0182*/ 	.short	(.L_48 - .L_47)


	//   ....[0]....
.L_47:
        /*0184*/ 	.word	0x00001810
        /*0188*/ 	.word	0x000000ff
        /*018c*/ 	.word	0x00009000
        /*0190*/ 	.short	0x0100
        /*0192*/ 	.byte	0x08
	.zero		1


	//   ....[1]....
        /*0194*/ 	.word	0x00001820
        /*0198*/ 	.word	0x000000ff
        /*019c*/ 	.word	0x00009020
        /*01a0*/ 	.short	0x0100
        /*01a2*/ 	.byte	0x08
	.zero		1


	//   ....[2]....
        /*01a4*/ 	.word	0x000018d0
        /*01a8*/ 	.word	0x000000ff
        /*01ac*/ 	.word	0x00009008
        /*01b0*/ 	.short	0x0100
        /*01b2*/ 	.byte	0x08
	.zero		1


	//   ....[3]....
        /*01b4*/ 	.word	0x000018e0
        /*01b8*/ 	.word	0x000000ff
        /*01bc*/ 	.word	0x00009028
        /*01c0*/ 	.short	0x0100
        /*01c2*/ 	.byte	0x08
	.zero		1


	//   ....[4]....
        /*01c4*/ 	.word	0x000019f0
        /*01c8*/ 	.word	0x000000ff
        /*01cc*/ 	.word	0x00009010
        /*01d0*/ 	.short	0x0100
        /*01d2*/ 	.byte	0x08
	.zero		1


	//   ....[5]....
        /*01d4*/ 	.word	0x00001a00
        /*01d8*/ 	.word	0x000000ff
        /*01dc*/ 	.word	0x00009030
        /*01e0*/ 	.short	0x0100
        /*01e2*/ 	.byte	0x08
	.zero		1


	//   ....[6]....
        /*01e4*/ 	.word	0x00001bd0
        /*01e8*/ 	.word	0x000000ff
        /*01ec*/ 	.word	0x00009000
        /*01f0*/ 	.short	0x010a
        /*01f2*/ 	.byte	0x08
	.zero		1


	//   ....[7]....
        /*01f4*/ 	.word	0x00001dd0
        /*01f8*/ 	.word	0x000000ff
        /*01fc*/ 	.word	0x00009020
        /*0200*/ 	.short	0x010a
        /*0202*/ 	.byte	0x08
	.zero		1


	//   ....[8]....
        /*0204*/ 	.word	0x00002000
        /*0208*/ 	.word	0x000000ff
        /*020c*/ 	.word	0x00009000
        /*0210*/ 	.short	0x010a
        /*0212*/ 	.byte	0x1c
	.zero		1


	//   ....[9]....
        /*0214*/ 	.word	0x000021f0
        /*0218*/ 	.word	0x000000ff
        /*021c*/ 	.word	0x00009020
        /*0220*/ 	.short	0x010a
        /*0222*/ 	.byte	0x1c
	.zero		1


	//   ....[10]....
        /*0224*/ 	.word	0x000022d0
        /*0228*/ 	.word	0x000000ff
        /*022c*/ 	.word	0x00009000
        /*0230*/ 	.short	0x0108
        /*0232*/ 	.byte	0x08
	.zero		1


	//   ....[11]....
        /*0234*/ 	.word	0x000022e0
        /*0238*/ 	.word	0x000000ff
        /*023c*/ 	.word	0x00009020
        /*0240*/ 	.short	0x0108
        /*0242*/ 	.byte	0x08
	.zero		1


	//   ....[12]....
        /*0244*/ 	.word	0x00002330
        /*0248*/ 	.word	0x000000ff
        /*024c*/ 	.word	0x00009008
        /*0250*/ 	.short	0x0108
        /*0252*/ 	.byte	0x08
	.zero		1


	//   ....[13]....
        /*0254*/ 	.word	0x00002340
        /*0258*/ 	.word	0x000000ff
        /*025c*/ 	.word	0x00009028
        /*0260*/ 	.short	0x0108
        /*0262*/ 	.byte	0x08
	.zero		1


	//   ....[14]....
        /*0264*/ 	.word	0x00002390
        /*0268*/ 	.word	0x000000ff
        /*026c*/ 	.word	0x00009010
        /*0270*/ 	.short	0x0108
        /*0272*/ 	.byte	0x08
	.zero		1


	//   ....[15]....
        /*0274*/ 	.word	0x000023a0
        /*0278*/ 	.word	0x000000ff
        /*027c*/ 	.word	0x00009030
        /*0280*/ 	.short	0x0108
        /*0282*/ 	.byte	0x08
	.zero		1


	//   ....[16]....
        /*0284*/ 	.word	0x000029d0
        /*0288*/ 	.word	0x000000ff
        /*028c*/ 	.word	0x00009000
        /*0290*/ 	.short	0x010a
        /*0292*/ 	.byte	0x08
	.zero		1


	//   ....[17]....
        /*0294*/ 	.word	0x00002a00
        /*0298*/ 	.word	0x000000ff
        /*029c*/ 	.word	0x00009020
        /*02a0*/ 	.short	0x010a
        /*02a2*/ 	.byte	0x08
	.zero		1


	//   ....[18]....
        /*02a4*/ 	.word	0x00002a30
        /*02a8*/ 	.word	0x000000ff
        /*02ac*/ 	.word	0x00009000
        /*02b0*/ 	.short	0x010a
        /*02b2*/ 	.byte	0x1c
	.zero		1


	//   ....[19]....
        /*02b4*/ 	.word	0x00002a60
        /*02b8*/ 	.word	0x000000ff
        /*02bc*/ 	.word	0x00009020
        /*02c0*/ 	.short	0x010a
        /*02c2*/ 	.byte	0x1c
	.zero		1


	//----- nvinfo : EIATTR_NUM_MBARRIERS
	.align		4
.L_48:
        /*02c4*/ 	.byte	0x03, 0x38
        /*02c6*/ 	.short	0x0006


	//----- nvinfo : EIATTR_EXIT_INSTR_OFFSETS
	.align		4
        /*02c8*/ 	.byte	0x04, 0x1c
        /*02ca*/ 	.short	(.L_50 - .L_49)


	//   ....[0]....
.L_49:
        /*02cc*/ 	.word	0x000029c0


	//----- nvinfo : EIATTR_REQNTID
	.align		4
.L_50:
        /*02d0*/ 	.byte	0x04, 0x10
        /*02d2*/ 	.short	(.L_52 - .L_51)
.L_51:
        /*02d4*/ 	.word	0x00000100
        /*02d8*/ 	.word	0x00000001
        /*02dc*/ 	.word	0x00000001


	//----- nvinfo : EIATTR_CRS_STACK_SIZE
	.align		4
.L_52:
        /*02e0*/ 	.byte	0x04, 0x1e
        /*02e2*/ 	.short	(.L_54 - .L_53)
.L_53:
        /*02e4*/ 	.word	0x00000000


	//----- nvinfo : EIATTR_CBANK_PARAM_SIZE
	.align		4
.L_54:
        /*02e8*/ 	.byte	0x03, 0x19
        /*02ea*/ 	.short	0x0050


	//----- nvinfo : EIATTR_PARAM_CBANK
	.align		4
        /*02ec*/ 	.byte	0x04, 0x0a
        /*02ee*/ 	.short	(.L_56 - .L_55)
	.align		4
.L_55:
        /*02f0*/ 	.word	index@(.nv.constant0.gluon_tcgen05)
        /*02f4*/ 	.short	0x0380
        /*02f6*/ 	.short	0x0050


	//----- nvinfo : EIATTR_SW_WAR
	.align		4
.L_56:
        /*02f8*/ 	.byte	0x04, 0x36
        /*02fa*/ 	.short	(.L_58 - .L_57)
.L_57:
        /*02fc*/ 	.word	0x00000008
.L_58:


//--------------------- .nv.compat                --------------------------
	.section	.nv.compat,"",@"SHT_CUDA_COMPAT_INFO"
	.align	4
        /*0000*/ 	.byte	0x02, 0x02, 0x02, 0x00, 0x02, 0x05, 0x05, 0x00, 0x02, 0x03, 0x03, 0x00, 0x02, 0x06, 0x01, 0x00


//--------------------- .nv.callgraph             --------------------------
	.section	.nv.callgraph,"",@"SHT_CUDA_CALLGRAPH"
	.align	4
	.sectionentsize	8
	.align		4
        /*0000*/ 	.word	0x00000000
	.align		4
        /*0004*/ 	.word	0xffffffff
	.align		4
        /*0008*/ 	.word	0x00000000
	.align		4
        /*000c*/ 	.word	0xfffffffe
	.align		4
        /*0010*/ 	.word	0x00000000
	.align		4
        /*0014*/ 	.word	0xfffffffd
	.align		4
        /*0018*/ 	.word	0x00000000
	.align		4
        /*001c*/ 	.word	0xfffffffc


//--------------------- .text.gluon_tcgen05       --------------------------
	.section	.text.gluon_tcgen05,"ax",@progbits
	.align	128
        .global         gluon_tcgen05
        .type           gluon_tcgen05,@function
        .size           gluon_tcgen05,(.L_x_81 - gluon_tcgen05)
        .other          gluon_tcgen05,@"STO_CUDA_ENTRY STV_DEFAULT"
gluon_tcgen05:
.text.gluon_tcgen05:
[----:B------:R-:W1:Y:S01]  /*0000*/  LDC R1, c[0x0][0x37c] ;  /* 0x0000df00ff017b82 */ /* 0x000e620000000800 */
[----:B------:R-:W2:Y:S02]  /*0010*/  S2R R0, SR_TID.X ;  /* 0x0000000000007919 */ /* 0x000ea40000002100 */
[----:B--2---:R-:W-:-:S13]  /*0020*/  ISETP.GE.U32.AND P2, PT, R0, 0x20, PT ;  /* 0x000000200000780c */ /* 0x004fda0003f46070 */
[----:B------:R-:W-:Y:S05]  /*0030*/  @P2 BRA `(.L_x_0) ;  /* 0x0000000000b82947 */ /* 0x000fea0003800000 */
[----:B------:R-:W2:Y:S01]  /*0040*/  S2UR UR6, SR_CgaCtaId ;  /* 0x00000000000679c3 */ /* 0x000ea20000008800 */
[----:B------:R-:W-:Y:S01]  /*0050*/  NOP ;  /* 0x0000000000007918 */ /* 0x000fe20000000000 */
[----:B------:R-:W-:Y:S02]  /*0060*/  UMOV UR4, 0x40 ;  /* 0x0000004000047882 */ /* 0x000fe40000000000 */
[----:B--2---:R-:W-:-:S09]  /*0070*/  ULEA UR4, UR6, UR4, 0x18 ;  /* 0x0000000406047291 */ /* 0x004fd2000f8ec0ff */
[----:B------:R-:W2:Y:S01]  /*0080*/  LDS.U8 R2, [UR4] ;  /* 0x00000004ff027984 */ /* 0x000ea20008000000 */
[----:B------:R-:W-:Y:S02]  /*0090*/  UMOV UR4, 0x400 ;  /* 0x0000040000047882 */ /* 0x000fe40000000000 */
[----:B------:R-:W-:Y:S01]  /*00a0*/  ULEA UR4, UR6, UR4, 0x18 ;  /* 0x0000000406047291 */ /* 0x000fe2000f8ec0ff */
[----:B--2---:R-:W-:-:S13]  /*00b0*/  ISETP.NE.AND P0, PT, R2, RZ, PT ;  /* 0x000000ff0200720c */ /* 0x004fda0003f05270 */
[----:B------:R-:W-:Y:S05]  /*00c0*/  @P0 BRA `(.L_x_1) ;  /* 0x00000000007c0947 */ /* 0x000fea0003800000 */
[----:B------:R-:W-:-:S13]  /*00d0*/  ELECT P0, URZ, PT ;  /* 0x0000000000ff782f */ /* 0x000fda0003800000 */
[----:B------:R-:W-:Y:S05]  /*00e0*/  @!P0 BRA `(.L_x_2) ;  /* 0x0000000000848947 */ /* 0x000fea0003800000 */
[----:B------:R-:W-:Y:S01]  /*00f0*/  UMOV UR5, 0x4 ;  /* 0x0000000400057882 */ /* 0x000fe20000000000 */
[----:B------:R-:W-:Y:S02]  /*0100*/  IMAD.MOV.U32 R5, RZ, RZ, 0x1 ;  /* 0x00000001ff057424 */ /* 0x000fe400078e00ff */
[----:B------:R-:W-:Y:S02]  /*0110*/  IMAD.MOV.U32 R3, RZ, RZ, 0xf ;  /* 0x0000000fff037424 */ /* 0x000fe400078e00ff */
[----:B------:R-:W-:Y:S04]  /*0120*/  DEPBAR.LE SB2, 0x36 ;  /* 0x0000ad800000791a */ /* 0x000fe80000000000 */
[----:B------:R-:W2:Y:S02]  /*0130*/  UTCATOMSWS.FIND_AND_SET.ALIGN UP0, UR5, UR5 ;  /* 0x00000005000575e3 */ /* 0x000ea40008000800 */
[----:B--2---:R-:W-:-:S04]  /*0140*/  PLOP3.LUT P0, PT, PT, PT, UP0, 0x80, 0x8 ;  /* 0x000000000008781c */ /* 0x004fc80003f0f008 */
[----:B------:R-:W-:-:S04]  /*0150*/  SEL R2, RZ, 0xffffffff, !P0 ;  /* 0xffffffffff027807 */ /* 0x000fc80004000000 */
[----:B------:R-:W-:Y:S01]  /*0160*/  ISETP.NE.AND P0, PT, R2, RZ, PT ;  /* 0x000000ff0200720c */ /* 0x000fe20003f05270 */
[----:B------:R-:W-:-:S12]  /*0170*/  IMAD.U32 R2, RZ, RZ, UR5 ;  /* 0x00000005ff027e24 */ /* 0x000fd8000f8e00ff */
[----:B------:R-:W-:Y:S05]  /*0180*/  @P0 BRA `(.L_x_3) ;  /* 0x0000000000240947 */ /* 0x000fea0003800000 */
.L_x_4:
[----:B------:R-:W-:Y:S05]  /*0190*/  NANOSLEEP 0x64 ;  /* 0x000000640000795d */ /* 0x000fea0003800000 */
[----:B------:R-:W-:-:S05]  /*01a0*/  UMOV UR5, 0x4 ;  /* 0x0000000400057882 */ /* 0x000fca0000000000 */
[----:B------:R-:W-:Y:S04]  /*01b0*/  DEPBAR.LE SB2, 0x36 ;  /* 0x0000ad800000791a */ /* 0x000fe80000000000 */
[----:B------:R-:W2:Y:S02]  /*01c0*/  UTCATOMSWS.FIND_AND_SET.ALIGN UP0, UR5, UR5 ;  /* 0x00000005000575e3 */ /* 0x000ea40008000800 */
[----:B--2---:R-:W-:-:S04]  /*01d0*/  PLOP3.LUT P0, PT, PT, PT, UP0, 0x80, 0x8 ;  /* 0x000000000008781c */ /* 0x004fc80003f0f008 */
[----:B------:R-:W-:-:S04]  /*01e0*/  SEL R2, RZ, 0xffffffff, !P0 ;  /* 0xffffffffff027807 */ /* 0x000fc80004000000 */
[----:B------:R-:W-:Y:S01]  /*01f0*/  ISETP.NE.AND P0, PT, R2, RZ, PT ;  /* 0x000000ff0200720c */ /* 0x000fe20003f05270 */
[----:B------:R-:W-:-:S12]  /*0200*/  IMAD.U32 R2, RZ, RZ, UR5 ;  /* 0x00000005ff027e24 */ /* 0x000fd8000f8e00ff */
[----:B------:R-:W-:Y:S05]  /*0210*/  @!P0 BRA `(.L_x_4) ;  /* 0xfffffffc00dc8947 */ /* 0x000fea000383ffff */
.L_x_3:
[C---:B------:R-:W-:Y:S01]  /*0220*/  VIADD R4, R2.reuse, 0x10 ;  /* 0x0000001002047836 */ /* 0x040fe20000000000 */
[----:B------:R-:W-:Y:S01]  /*0230*/  UMOV UR5, 0x50 ;  /* 0x0000005000057882 */ /* 0x000fe20000000000 */
[----:B------:R-:W-:Y:S01]  /*0240*/  SHF.L.U32 R3, R3, R2, RZ ;  /* 0x0000000203037219 */ /* 0x000fe200000006ff */
[----:B------:R-:W-:Y:S01]  /*0250*/  ULEA UR5, UR6, UR5, 0x18 ;  /* 0x0000000506057291 */ /* 0x000fe2000f8ec0ff */
[----:B------:R-:W-:Y:S01]  /*0260*/  IMAD.SHL.U32 R2, R2, 0x20, RZ ;  /* 0x0000002002027824 */ /* 0x000fe200078e00ff */
[----:B------:R-:W-:-:S04]  /*0270*/  SHF.L.U32 R4, R5, R4, RZ ;  /* 0x0000000405047219 */ /* 0x000fc800000006ff */
[----:B------:R-:W-:-:S05]  /*0280*/  LOP3.LUT R3, R4, R3, RZ, 0xfc, !PT ;  /* 0x0000000304037212 */ /* 0x000fca00078efcff */
[----:B------:R2:W-:Y:S04]  /*0290*/  ATOMS.OR RZ, [UR5], R3 ;  /* 0x00000003ffff798c */ /* 0x0005e8000b000005 */
[----:B------:R2:W-:Y:S01]  /*02a0*/  STS [UR4], R2 ;  /* 0x00000002ff007988 */ /* 0x0005e20008000804 */
[----:B------:R-:W-:Y:S05]  /*02b0*/  BRA `(.L_x_2) ;  /* 0x0000000000107947 */ /* 0x000fea0003800000 */
.L_x_1:
[----:B------:R-:W-:Y:S01]  /*02c0*/  IMAD.MOV.U32 R3, RZ, RZ, -0x1 ;  /* 0xffffffffff037424 */ /* 0x000fe200078e00ff */
[----:B------:R-:W-:-:S04]  /*02d0*/  MOV R2, 0x300 ;  /* 0x0000030000027802 */ /* 0x000fc80000000f00 */
[----:B------:R2:W-:Y:S03]  /*02e0*/  STS [UR4], R3 ;  /* 0x00000003ff007988 */ /* 0x0005e60008000804 */
[----:B-12---:R-:W-:Y:S05]  /*02f0*/  CALL.REL.NOINC `($__internal_1_$__cuda_sm10x_tcgen05_guardrail_trap_phase_invalid_during_alloc) ;  /* 0x0000002400f07944 */ /* 0x006fea0003c00000 */
.L_x_2:
[----:B------:R-:W-:Y:S05]  /*0300*/  WARPSYNC.ALL ;  /* 0x0000000000007948 */ /* 0x000fea0003800000 */
[----:B------:R-:W-:Y:S01]  /*0310*/  NOP ;  /* 0x0000000000007918 */ /* 0x000fe20000000000 */
.L_x_0:
[----:B------:R-:W3:Y:S08]  /*0320*/  S2UR UR4, SR_CgaCtaId ;  /* 0x00000000000479c3 */ /* 0x000ef00000008800 */
[----:B------:R-:W-:Y:S01]  /*0330*/  BAR.SYNC.DEFER_BLOCKING 0x0 ;  /* 0x0000000000007b1d */ /* 0x000fe20000010000 */
[----:B------:R-:W-:-:S05]  /*0340*/  LOP3.LUT R36, R0, 0xff, RZ, 0xc0, !PT ;  /* 0x000000ff00247812 */ /* 0x000fca00078ec0ff */
[----:B------:R-:W-:Y:S02]  /*0350*/  UMOV UR8, 0x400 ;  /* 0x0000040000087882 */ /* 0x000fe40000000000 */
[----:B--2---:R-:W2:Y:S08]  /*0360*/  LDC R3, c[0x0][0x398] ;  /* 0x0000e600ff037b82 */ /* 0x004eb00000000800 */
[----:B------:R-:W4:Y:S01]  /*0370*/  LDC R6, c[0x0][0x3a0] ;  /* 0x0000e800ff067b82 */ /* 0x000f220000000800 */
[----:B---3--:R-:W-:-:S07]  /*0380*/  ULEA UR8, UR4, UR8, 0x18 ;  /* 0x0000000804087291 */ /* 0x008fce000f8ec0ff */
[----:B------:R-:W3:Y:S02]  /*0390*/  S2UR UR15, SR_CTAID.Y ;  /* 0x00000000000f79c3 */ /* 0x000ee40000002600 */
[----:B------:R-:W5:Y:S06]  /*03a0*/  LDS R4, [UR8] ;  /* 0x00000008ff047984 */ /* 0x000f6c0008000800 */
[----:B------:R-:W-:Y:S06]  /*03b0*/  BAR.SYNC.DEFER_BLOCKING 0x0 ;  /* 0x0000000000007b1d */ /* 0x000fec0000010000 */
[----:B------:R-:W-:Y:S05]  /*03c0*/  @P2 BRA `(.L_x_5) ;  /* 0x0000000000182947 */ /* 0x000fea0003800000 */
[----:B------:R-:W-:Y:S01]  /*03d0*/  ELECT P0, URZ, PT ;  /* 0x0000000000ff782f */ /* 0x000fe20003800000 */
[----:B------:R-:W-:Y:S01]  /*03e0*/  IMAD.MOV.U32 R2, RZ, RZ, 0x1 ;  /* 0x00000001ff027424 */ /* 0x000fe200078e00ff */
[----:B------:R-:W-:Y:S01]  /*03f0*/  UMOV UR5, 0x40 ;  /* 0x0000004000057882 */ /* 0x000fe20000000000 */
[----:B------:R-:W-:Y:S01]  /*0400*/  UVIRTCOUNT.DEALLOC.SMPOOL 0x80 ;  /* 0x000000800000784c */ /* 0x000fe20000000000 */
[----:B------:R-:W-:-:S09]  /*0410*/  ULEA UR5, UR4, UR5, 0x18 ;  /* 0x0000000504057291 */ /* 0x000fd2000f8ec0ff */
[----:B------:R5:W-:Y:S03]  /*0420*/  @P0 STS.U8 [UR5], R2 ;  /* 0x00000002ff000988 */ /* 0x000be60008000005 */
.L_x_5:
[----:B------:R-:W5:Y:S01]  /*0430*/  S2UR UR4, SR_CTAID.Z ;  /* 0x00000000000479c3 */ /* 0x000f620000002700 */
[----:B------:R-:W4:Y:S01]  /*0440*/  LDCU UR5, c[0x0][0x370] ;  /* 0x00006e00ff0577ac */ /* 0x000f220008000800 */
[C---:B------:R-:W-:Y:S01]  /*0450*/  ISETP.GE.U32.AND P0, PT, R36.reuse, 0x20, PT ;  /* 0x000000202400780c */ /* 0x040fe20003f06070 */
[----:B--2--5:R-:W-:Y:S01]  /*0460*/  VIADD R2, R3, 0xffffffff ;  /* 0xffffffff03027836 */ /* 0x024fe20000000000 */
[C---:B------:R-:W-:Y:S01]  /*0470*/  ISETP.NE.U32.AND P3, PT, R36.reuse, RZ, PT ;  /* 0x000000ff2400720c */ /* 0x040fe20003f65070 */
[----:B------:R-:W2:Y:S01]  /*0480*/  LDCU UR6, c[0x0][0x374] ;  /* 0x00006e80ff0677ac */ /* 0x000ea20008000800 */
[----:B------:R-:W-:Y:S01]  /*0490*/  LEA R12, R36, UR8, 0x2 ;  /* 0x00000008240c7c11 */ /* 0x000fe2000f8e10ff */
[----:B----4-:R-:W-:Y:S01]  /*04a0*/  VIADD R9, R6, 0xffffffff ;  /* 0xffffffff06097836 */ /* 0x010fe20000000000 */
[----:B------:R-:W4:Y:S01]  /*04b0*/  S2UR UR7, SR_CTAID.X ;  /* 0x00000000000779c3 */ /* 0x000f220000002500 */
[----:B------:R-:W5:Y:S01]  /*04c0*/  LDCU.64 UR20, c[0x0][0x3c0] ;  /* 0x00007800ff1477ac */ /* 0x000f620008000a00 */
[----:B------:R-:W-:Y:S01]  /*04d0*/  R2UR UR23, R4 ;  /* 0x00000000041772ca */ /* 0x000fe200000e0000 */
[----:B------:R-:W-:Y:S04]  /*04e0*/  BSSY.RECONVERGENT B0, `(.L_x_6) ;  /* 0x0000011000007945 */ /* 0x000fe80003800200 */
[----:B------:R3:W-:Y:S01]  /*04f0*/  @!P0 STS [R12], RZ ;  /* 0x000000ff0c008388 */ /* 0x0007e20000000800 */
[----:B------:R-:W-:-:S03]  /*0500*/  NOP ;  /* 0x0000000000007918 */ /* 0x000fc60000000000 */
[----:B------:R3:W-:Y:S02]  /*0510*/  @!P3 STS [UR8+0x24], R2 ;  /* 0x00002402ff00b988 */ /* 0x0007e40008000808 */
[----:B--23--:R-:W-:Y:S02]  /*0520*/  UIMAD UR4, UR4, UR6, UR15 ;  /* 0x00000006040472a4 */ /* 0x00cfe4000f8e020f */
[----:B------:R2:W-:Y:S02]  /*0530*/  @!P3 STS [UR8+0x20], R9 ;  /* 0x00002009ff00b988 */ /* 0x0005e40008000808 */
[----:B----4-:R-:W-:-:S04]  /*0540*/  UIMAD UR4, UR4, UR5, UR7 ;  /* 0x00000005040472a4 */ /* 0x010fc8000f8e0207 */
[----:B------:R-:W-:-:S04]  /*0550*/  UIMAD UR4, UR4, 0x180, URZ ;  /* 0x00000180040478a4 */ /* 0x000fc8000f8e02ff */
[----:B-----5:R-:W-:-:S04]  /*0560*/  UIADD3 UR24, UP0, UPT, UR4, UR20, URZ ;  /* 0x0000001404187290 */ /* 0x020fc8000ff1e0ff */
[----:B------:R-:W-:Y:S01]  /*0570*/  ULEA.HI.X.SX32 UR25, UR4, UR21, 0x1, UP0 ;  /* 0x0000001504197291 */ /* 0x000fe200080f0eff */
[----:B--2---:R-:W-:Y:S11]  /*0580*/  @P3 BRA `(.L_x_7) ;  /* 0x0000000000183947 */ /* 0x004ff60003800000 */
[----:B------:R-:W2:Y:S01]  /*0590*/  LDS R3, [UR8+0x8] ;  /* 0x00000808ff037984 */ /* 0x000ea20008000800 */
[----:B------:R-:W3:Y:S01]  /*05a0*/  LDC.64 R10, c[0x0][0x380] ;  /* 0x0000e000ff0a7b82 */ /* 0x000ee20000000a00 */
[----:B------:R-:W-:Y:S02]  /*05b0*/  IMAD.MOV.U32 R4, RZ, RZ, 0x70 ;  /* 0x00000070ff047424 */ /* 0x000fe400078e00ff */
[----:B---3--:R3:W-:Y:S03]  /*05c0*/  STS.64 [UR8], R10 ;  /* 0x0000000aff007988 */ /* 0x0087e60008000a08 */
[----:B--2---:R-:W-:-:S05]  /*05d0*/  LOP3.LUT R3, R3, 0x10, R4, 0xd8, !PT ;  /* 0x0000001003037812 */ /* 0x004fca00078ed804 */
[----:B------:R3:W-:Y:S02]  /*05e0*/  STS [UR8+0x8], R3 ;  /* 0x00000803ff007988 */ /* 0x0007e40008000808 */
.L_x_7:
[----:B------:R-:W-:Y:S05]  /*05f0*/  BSYNC.RECONVERGENT B0 ;  /* 0x0000000000007941 */ /* 0x000fea0003800200 */
.L_x_6:
[----:B------:R-:W-:Y:S04]  /*0600*/  BSSY.RECONVERGENT B0, `(.L_x_8) ;  /* 0x000000a000007945 */ /* 0x000fe80003800200 */
[----:B------:R-:W-:Y:S05]  /*0610*/  @P3 BRA `(.L_x_9) ;  /* 0x0000000000203947 */ /* 0x000fea0003800000 */
[----:B---3--:R-:W2:Y:S01]  /*0620*/  LDS R3, [UR8+0x34] ;  /* 0x00003408ff037984 */ /* 0x008ea20008000800 */
[----:B------:R-:W-:Y:S02]  /*0630*/  IMAD.MOV.U32 R4, RZ, RZ, 0x1f000000 ;  /* 0x1f000000ff047424 */ /* 0x000fe400078e00ff */
[----:B------:R-:W-:Y:S01]  /*0640*/  @!P3 IMAD.MOV.U32 R5, RZ, RZ, 0x3f ;  /* 0x0000003fff05b424 */ /* 0x000fe200078e00ff */
[----:B------:R-:W3:Y:S02]  /*0650*/  @!P3 LDS R8, [UR8+0x38] ;  /* 0x00003808ff08b984 */ /* 0x000ee40008000800 */
[----:B--2---:R-:W-:Y:S02]  /*0660*/  LOP3.LUT R3, R3, 0xff000000, R4, 0xb8, !PT ;  /* 0xff00000003037812 */ /* 0x004fe400078eb804 */
[----:B---3--:R-:W-:-:S03]  /*0670*/  @!P3 LOP3.LUT R4, R8, 0xff, R5, 0xb8, !PT ;  /* 0x000000ff0804b812 */ /* 0x008fc600078eb805 */
[----:B------:R2:W-:Y:S04]  /*0680*/  STS [UR8+0x34], R3 ;  /* 0x00003403ff007988 */ /* 0x0005e80008000808 */
[----:B------:R2:W-:Y:S02]  /*0690*/  @!P3 STS [UR8+0x38], R4 ;  /* 0x00003804ff00b988 */ /* 0x0005e40008000808 */
.L_x_9:
[----:B------:R-:W-:Y:S05]  /*06a0*/  BSYNC.RECONVERGENT B0 ;  /* 0x0000000000007941 */ /* 0x000fea0003800200 */
.L_x_8:
[----:B------:R-:W-:Y:S04]  /*06b0*/  BSSY.RECONVERGENT B0, `(.L_x_10) ;  /* 0x000000e000007945 */ /* 0x000fe80003800200 */
[----:B------:R-:W-:Y:S05]  /*06c0*/  @P3 BRA `(.L_x_11) ;  /* 0x0000000000303947 */ /* 0x000fea0003800000 */
[----:B--2---:R-:W2:Y:S01]  /*06d0*/  LDS R4, [UR8+0x34] ;  /* 0x00003408ff047984 */ /* 0x004ea20008000800 */
[----:B---3--:R-:W3:Y:S03]  /*06e0*/  LDC.64 R10, c[0x0][0x3a8] ;  /* 0x0000ea00ff0a7b82 */ /* 0x008ee60000000a00 */
[----:B------:R-:W4:Y:S01]  /*06f0*/  LDS R3, [UR8+0x1c] ;  /* 0x00001c08ff037984 */ /* 0x000f220008000800 */
[C---:B---3--:R-:W-:Y:S01]  /*0700*/  SHF.L.U64.HI R8, R10.reuse, 0x1, R11 ;  /* 0x000000010a087819 */ /* 0x048fe2000001020b */
[----:B------:R-:W-:-:S03]  /*0710*/  IMAD.SHL.U32 R5, R10, 0x2, RZ ;  /* 0x000000020a057824 */ /* 0x000fc600078e00ff */
[--C-:B------:R-:W-:Y:S02]  /*0720*/  SHF.R.U32.HI R10, RZ, 0x4, R8.reuse ;  /* 0x00000004ff0a7819 */ /* 0x100fe40000011608 */
[----:B------:R-:W-:-:S05]  /*0730*/  SHF.R.U64 R5, R5, 0x4, R8 ;  /* 0x0000000405057819 */ /* 0x000fca0000001208 */
[----:B------:R5:W-:Y:S01]  /*0740*/  STS [UR8+0xc], R5 ;  /* 0x00000c05ff007988 */ /* 0x000be20008000808 */
[----:B--2---:R-:W-:Y:S02]  /*0750*/  LOP3.LUT R4, R4, 0x7, RZ, 0xb8, !PT ;  /* 0x0000000704047812 */ /* 0x004fe400078eb8ff */
[----:B----4-:R-:W-:-:S03]  /*0760*/  LOP3.LUT R3, R3, 0xf, R10, 0xb8, !PT ;  /* 0x0000000f03037812 */ /* 0x010fc600078eb80a */
[----:B------:R5:W-:Y:S04]  /*0770*/  STS [UR8+0x34], R4 ;  /* 0x00003404ff007988 */ /* 0x000be80008000808 */
[----:B------:R5:W-:Y:S02]  /*0780*/  STS [UR8+0x1c], R3 ;  /* 0x00001c03ff007988 */ /* 0x000be40008000808 */
.L_x_11:
[----:B------:R-:W-:Y:S05]  /*0790*/  BSYNC.RECONVERGENT B0 ;  /* 0x0000000000007941 */ /* 0x000fea0003800200 */
.L_x_10:
[----:B------:R-:W-:Y:S04]  /*07a0*/  BSSY.RECONVERGENT B1, `(.L_x_12) ;  /* 0x000001a000017945 */ /* 0x000fe80003800200 */
[----:B------:R-:W-:Y:S04]  /*07b0*/  BSSY.RELIABLE B0, `(.L_x_13) ;  /* 0x0000015000007945 */ /* 0x000fe80003800100 */
[----:B------:R-:W-:Y:S05]  /*07c0*/  @P3 BRA `(.L_x_14) ;  /* 0x0000000000203947 */ /* 0x000fea0003800000 */
[----:B--23-5:R-:W2:Y:S02]  /*07d0*/  LDS R3, [UR8+0x34] ;  /* 0x00003408ff037984 */ /* 0x02cea40008000800 */
[----:B--2---:R-:W-:-:S05]  /*07e0*/  LOP3.LUT R3, R3, 0x38, RZ, 0xb8, !PT ;  /* 0x0000003803037812 */ /* 0x004fca00078eb8ff */
[----:B------:R2:W-:Y:S01]  /*07f0*/  STS [UR8+0x34], R3 ;  /* 0x00003403ff007988 */ /* 0x0005e20008000808 */
[----:B------:R-:W-:Y:S05]  /*0800*/  @P3 BRA `(.L_x_15) ;  /* 0x0000000000203947 */ /* 0x000fea0003800000 */
[----:B--2---:R-:W2:Y:S01]  /*0810*/  LDS R3, [UR8+0x8] ;  /* 0x00000808ff037984 */ /* 0x004ea20008000800 */
[----:B------:R-:W-:-:S05]  /*0820*/  IMAD.MOV.U32 R4, RZ, RZ, 0x780 ;  /* 0x00000780ff047424 */ /* 0x000fca00078e00ff */
[----:B--2---:R-:W-:-:S05]  /*0830*/  LOP3.LUT R3, R3, 0x300, R4, 0xd8, !PT ;  /* 0x0000030003037812 */ /* 0x004fca00078ed804 */
[----:B------:R4:W-:Y:S02]  /*0840*/  STS [UR8+0x8], R3 ;  /* 0x00000803ff007988 */ /* 0x0009e40008000808 */
.L_x_14:
[----:B------:R-:W-:Y:S05]  /*0850*/  @P3 BRA `(.L_x_16) ;  /* 0x0000000000283947 */ /* 0x000fea0003800000 */
[----:B--2345:R-:W2:Y:S02]  /*0860*/  LDS R3, [UR8+0x8] ;  /* 0x00000808ff037984 */ /* 0x03cea40008000800 */
[----:B--2---:R-:W-:-:S05]  /*0870*/  LOP3.LUT R3, R3, 0x1800, RZ, 0xb8, !PT ;  /* 0x0000180003037812 */ /* 0x004fca00078eb8ff */
[----:B------:R3:W-:Y:S02]  /*0880*/  STS [UR8+0x8], R3 ;  /* 0x00000803ff007988 */ /* 0x0007e40008000808 */
.L_x_15:
[----:B------:R-:W-:Y:S05]  /*0890*/  @P3 BREAK.RELIABLE B0 ;  /* 0x0000000000003942 */ /* 0x000fea0003800100 */
[----:B------:R-:W-:Y:S05]  /*08a0*/  @P3 BRA `(.L_x_17) ;  /* 0x0000000000243947 */ /* 0x000fea0003800000 */
[----:B------:R-:W4:Y:S01]  /*08b0*/  LDS R4, [UR8+0x8] ;  /* 0x00000808ff047984 */ /* 0x000f220008000800 */
[----:B--23--:R-:W-:-:S05]  /*08c0*/  IMAD.MOV.U32 R3, RZ, RZ, 0x6000 ;  /* 0x00006000ff037424 */ /* 0x00cfca00078e00ff */
[----:B----4-:R-:W-:-:S04]  /*08d0*/  LOP3.LUT R3, R4, 0x4000, R3, 0xd8, !PT ;  /* 0x0000400004037812 */ /* 0x010fc800078ed803 */
[----:B------:R-:W-:-:S05]  /*08e0*/  LOP3.LUT R3, R3, 0x400000, RZ, 0xb8, !PT ;  /* 0x0040000003037812 */ /* 0x000fca00078eb8ff */
[----:B------:R2:W-:Y:S02]  /*08f0*/  STS [UR8+0x8], R3 ;  /* 0x00000803ff007988 */ /* 0x0005e40008000808 */
.L_x_16:
[----:B------:R-:W-:Y:S05]  /*0900*/  BSYNC.RELIABLE B0 ;  /* 0x0000000000007941 */ /* 0x000fea0003800100 */
.L_x_13:
[----:B--2345:R-:W2:Y:S02]  /*0910*/  @!P3 LDS R3, [UR8+0x8] ;  /* 0x00000808ff03b984 */ /* 0x03cea40008000800 */
[----:B--2---:R-:W-:-:S05]  /*0920*/  @!P3 LOP3.LUT R3, R3, 0x8000, RZ, 0xb8, !PT ;  /* 0x000080000303b812 */ /* 0x004fca00078eb8ff */
[----:B------:R4:W-:Y:S02]  /*0930*/  @!P3 STS [UR8+0x8], R3 ;  /* 0x00000803ff00b988 */ /* 0x0009e40008000808 */
.L_x_17:
[----:B------:R-:W-:Y:S05]  /*0940*/  BSYNC.RECONVERGENT B1 ;  /* 0x0000000000017941 */ /* 0x000fea0003800200 */
.L_x_12:
[----:B------:R-:W-:Y:S05]  /*0950*/  WARPSYNC.ALL ;  /* 0x0000000000007948 */ /* 0x000fea0003800000 */
[----:B------:R-:W-:Y:S01]  /*0960*/  NOP ;  /* 0x0000000000007918 */ /* 0x000fe20000000000 */
[----:B------:R-:W-:Y:S05]  /*0970*/  @P0 BRA `(.L_x_18) ;  /* 0x0000000000300947 */ /* 0x000fea0003800000 */
[----:B--234-:R-:W2:Y:S01]  /*0980*/  S2R R3, SR_LANEID ;  /* 0x0000000000037919 */ /* 0x01cea20000000000 */
[----:B------:R-:W-:Y:S05]  /*0990*/  WARPSYNC.ALL ;  /* 0x0000000000007948 */ /* 0x000fea0003800000 */
[----:B------:R-:W-:Y:S01]  /*09a0*/  NOP ;  /* 0x0000000000007918 */ /* 0x000fe20000000000 */
[----:B--2---:R-:W-:-:S05]  /*09b0*/  IMAD.SHL.U32 R3, R3, 0x4, RZ ;  /* 0x0000000403037824 */ /* 0x004fca00078e00ff */
[----:B------:R-:W2:Y:S01]  /*09c0*/  LDS R7, [R3+UR8] ;  /* 0x0000000803077984 */ /* 0x000ea20008000800 */
[----:B------:R-:W-:-:S05]  /*09d0*/  IADD3 R4, P1, PT, R3, UR24, RZ ;  /* 0x0000001803047c10 */ /* 0x000fca000ff3e0ff */
[----:B------:R-:W-:-:S05]  /*09e0*/  IMAD.X R5, RZ, RZ, UR25, P1 ;  /* 0x00000019ff057e24 */ /* 0x000fca00088e06ff */
[----:B--2---:R5:W2:Y:S01]  /*09f0*/  ATOMG.E.EXCH.STRONG.GPU PT, RZ, [R4], R7 ;  /* 0x0000000704ff73a8 */ /* 0x004aa200041ee100 */
[----:B------:R-:W-:-:S04]  /*0a00*/  DEPBAR {5,4,3,2,1,0} ;  /* 0x0000003f0000791a */ /* 0x000fc80000000000 */
[----:B------:R-:W3:Y:S02]  /*0a10*/  CCTL.E.C.LDCU.IV.DEEP [UR24] ;  /* 0x0000000018007540 */ /* 0x000ee40009c08000 */
[----:B---3--:R5:W-:Y:S01]  /*0a20*/  UTMACCTL.IV [UR24] ;  /* 0x00000000180079b9 */ /* 0x008be20008000000 */
[----:B------:R-:W-:Y:S01]  /*0a30*/  NOP ;  /* 0x0000000000007918 */ /* 0x000fe20000000000 */
.L_x_18:
[----:B------:R-:W-:Y:S05]  /*0a40*/  @P0 BRA `(.L_x_19) ;  /* 0x00000000000c0947 */ /* 0x000fea0003800000 */
[----:B------:R0:W-:Y:S01]  /*0a50*/  UTMACMDFLUSH ;  /* 0x00000000000079b7 */ /* 0x0001e20000000000 */
[----:B------:R-:W-:Y:S05]  /*0a60*/  @P0 BRA `(.L_x_19) ;  /* 0x0000000000040947 */ /* 0x000fea0003800000 */
[----:B------:R-:W-:-:S04]  /*0a70*/  DEPBAR.LE SB0, 0x0 ;  /* 0x000080000000791a */ /* 0x000fc80000000000 */
.L_x_19:
[----:B------:R-:W-:Y:S05]  /*0a80*/  WARPSYNC.ALL ;  /* 0x0000000000007948 */ /* 0x000fea0003800000 */
[----:B------:R-:W-:Y:S01]  /*0a90*/  NOP ;  /* 0x0000000000007918 */ /* 0x000fe20000000000 */
[----:B--2---:R-:W-:Y:S06]  /*0aa0*/  BAR.SYNC.DEFER_BLOCKING 0x0 ;  /* 0x0000000000007b1d */ /* 0x004fec0000010000 */
[----:B------:R-:W-:Y:S02]  /*0ab0*/  BSSY.RECONVERGENT B1, `(.L_x_20) ;  /* 0x000000b000017945 */ /* 0x000fe40003800200 */
[----:B------:R-:W-:Y:S06]  /*0ac0*/  BAR.SYNC.DEFER_BLOCKING 0x0 ;  /* 0x0000000000007b1d */ /* 0x000fec0000010000 */
[----:B------:R2:W-:Y:S01]  /*0ad0*/  @!P0 STS [R12], RZ ;  /* 0x000000ff0c008388 */ /* 0x0005e20000000800 */
[----:B------:R-:W-:Y:S01]  /*0ae0*/  NOP ;  /* 0x0000000000007918 */ /* 0x000fe20000000000 */
[----:B------:R-:W-:Y:S05]  /*0af0*/  @P3 BRA `(.L_x_21) ;  /* 0x0000000000183947 */ /* 0x000fea0003800000 */
[----:B---34-:R-:W3:Y:S01]  /*0b00*/  LDS R3, [UR8+0x8] ;  /* 0x00000808ff037984 */ /* 0x018ee20008000800 */
[----:B------:R-:W4:Y:S01]  /*0b10*/  LDC.64 R10, c[0x0][0x388] ;  /* 0x0000e200ff0a7b82 */ /* 0x000f220000000a00 */
[----:B-----5:R-:W-:Y:S02]  /*0b20*/  IMAD.MOV.U32 R4, RZ, RZ, 0x70 ;  /* 0x00000070ff047424 */ /* 0x020fe400078e00ff */
[----:B----4-:R4:W-:Y:S03]  /*0b30*/  STS.64 [UR8], R10 ;  /* 0x0000000aff007988 */ /* 0x0109e60008000a08 */
[----:B---3--:R-:W-:-:S05]  /*0b40*/  LOP3.LUT R3, R3, 0x10, R4, 0xd8, !PT ;  /* 0x0000001003037812 */ /* 0x008fca00078ed804 */
[----:B------:R4:W-:Y:S02]  /*0b50*/  STS [UR8+0x8], R3 ;  /* 0x00000803ff007988 */ /* 0x0009e40008000808 */
.L_x_21:
[----:B-----5:R-:W-:Y:S05]  /*0b60*/  BSYNC.RECONVERGENT B1 ;  /* 0x0000000000017941 */ /* 0x020fea0003800200 */
.L_x_20:
[----:B------:R-:W-:Y:S04]  /*0b70*/  BSSY.RECONVERGENT B2, `(.L_x_22) ;  /* 0x000000f000027945 */ /* 0x000fe80003800200 */
[----:B------:R-:W-:Y:S04]  /*0b80*/  BSSY.RELIABLE B1, `(.L_x_23) ;  /* 0x000000c000017945 */ /* 0x000fe80003800100 */
[----:B------:R-:W-:Y:S05]  /*0b90*/  @P3 BRA `(.L_x_24) ;  /* 0x0000000000283947 */ /* 0x000fea0003800000 */
[----:B---34-:R-:W3:Y:S01]  /*0ba0*/  LDS R3, [UR8+0x34] ;  /* 0x00003408ff037984 */ /* 0x018ee20008000800 */
[----:B------:R-:W-:Y:S01]  /*0bb0*/  IMAD.MOV.U32 R4, RZ, RZ, 0x1f000000 ;  /* 0x1f000000ff047424 */ /* 0x000fe200078e00ff */
[----:B------:R-:W-:Y:S05]  /*0bc0*/  @P3 BREAK.RELIABLE B1 ;  /* 0x0000000000013942 */ /* 0x000fea0003800100 */
[----:B---3--:R-:W-:-:S05]  /*0bd0*/  LOP3.LUT R3, R3, 0xff000000, R4, 0xb8, !PT ;  /* 0xff00000003037812 */ /* 0x008fca00078eb804 */
[----:B------:R3:W-:Y:S01]  /*0be0*/  STS [UR8+0x34], R3 ;  /* 0x00003403ff007988 */ /* 0x0007e20008000808 */
[----:B------:R-:W-:Y:S05]  /*0bf0*/  @P3 BRA `(.L_x_25) ;  /* 0x0000000000183947 */ /* 0x000fea0003800000 */
[----:B------:R-:W4:Y:S01]  /*0c00*/  LDS R4, [UR8+0x38] ;  /* 0x00003808ff047984 */ /* 0x000f220008000800 */
[----:B---3--:R-:W-:-:S05]  /*0c10*/  IMAD.MOV.U32 R3, RZ, RZ, 0x7f ;  /* 0x0000007fff037424 */ /* 0x008fca00078e00ff */
[----:B----4-:R-:W-:-:S05]  /*0c20*/  LOP3.LUT R3, R4, 0xff, R3, 0xb8, !PT ;  /* 0x000000ff04037812 */ /* 0x010fca00078eb803 */
[----:B------:R5:W-:Y:S02]  /*0c30*/  STS [UR8+0x38], R3 ;  /* 0x00003803ff007988 */ /* 0x000be40008000808 */
.L_x_24:
[----:B------:R-:W-:Y:S05]  /*0c40*/  BSYNC.RELIABLE B1 ;  /* 0x0000000000017941 */ /* 0x000fea0003800100 */
.L_x_23:
[----:B------:R2:W-:Y:S02]  /*0c50*/  @!P3 STS [UR8+0x20], R9 ;  /* 0x00002009ff00b988 */ /* 0x0005e40008000808 */
.L_x_25:
[----:B------:R-:W-:Y:S05]  /*0c60*/  BSYNC.RECONVERGENT B2 ;  /* 0x0000000000027941 */ /* 0x000fea0003800200 */
.L_x_22:
[----:B------:R-:W-:Y:S05]  /*0c70*/  WARPSYNC.ALL ;  /* 0x0000000000007948 */ /* 0x000fea0003800000 */
[----:B------:R-:W-:Y:S01]  /*0c80*/  NOP ;  /* 0x0000000000007918 */ /* 0x000fe20000000000 */
[----:B---345:R-:W3:Y:S01]  /*0c90*/  LDC R3, c[0x0][0x39c] ;  /* 0x0000e700ff037b82 */ /* 0x038ee20000000800 */
[----:B------:R-:W-:Y:S01]  /*0ca0*/  BSSY.RECONVERGENT B2, `(.L_x_26) ;  /* 0x0000010000027945 */ /* 0x000fe20003800200 */
[----:B---3--:R-:W-:-:S05]  /*0cb0*/  VIADD R3, R3, 0xffffffff ;  /* 0xffffffff03037836 */ /* 0x008fca0000000000 */
[----:B------:R3:W-:Y:S01]  /*0cc0*/  @!P3 STS [UR8+0x24], R3 ;  /* 0x00002403ff00b988 */ /* 0x0007e20008000808 */
[----:B------:R-:W-:Y:S05]  /*0cd0*/  @P3 BRA `(.L_x_27) ;  /* 0x0000000000303947 */ /* 0x000fea0003800000 */
[----:B------:R-:W4:Y:S01]  /*0ce0*/  LDS R5, [UR8+0x34] ;  /* 0x00003408ff057984 */ /* 0x000f220008000800 */
[----:B------:R-:W5:Y:S03]  /*0cf0*/  LDC.64 R10, c[0x0][0x3b0] ;  /* 0x0000ec00ff0a7b82 */ /* 0x000f660000000a00 */
[----:B------:R-:W2:Y:S01]  /*0d00*/  LDS R4, [UR8+0x1c] ;  /* 0x00001c08ff047984 */ /* 0x000ea20008000800 */
[C---:B-----5:R-:W-:Y:S01]  /*0d10*/  SHF.L.U64.HI R8, R10.reuse, 0x1, R11 ;  /* 0x000000010a087819 */ /* 0x060fe2000001020b */
[----:B------:R-:W-:-:S03]  /*0d20*/  IMAD.SHL.U32 R7, R10, 0x2, RZ ;  /* 0x000000020a077824 */ /* 0x000fc600078e00ff */
[--C-:B--2---:R-:W-:Y:S02]  /*0d30*/  SHF.R.U32.HI R9, RZ, 0x4, R8.reuse ;  /* 0x00000004ff097819 */ /* 0x104fe40000011608 */
[----:B------:R-:W-:-:S05]  /*0d40*/  SHF.R.U64 R7, R7, 0x4, R8 ;  /* 0x0000000407077819 */ /* 0x000fca0000001208 */
[----:B------:R5:W-:Y:S01]  /*0d50*/  STS [UR8+0xc], R7 ;  /* 0x00000c07ff007988 */ /* 0x000be20008000808 */
[----:B----4-:R-:W-:Y:S02]  /*0d60*/  LOP3.LUT R5, R5, 0x7, RZ, 0xb8, !PT ;  /* 0x0000000705057812 */ /* 0x010fe400078eb8ff */
[----:B------:R-:W-:-:S03]  /*0d70*/  LOP3.LUT R4, R4, 0xf, R9, 0xb8, !PT ;  /* 0x0000000f04047812 */ /* 0x000fc600078eb809 */
[----:B------:R5:W-:Y:S04]  /*0d80*/  STS [UR8+0x34], R5 ;  /* 0x00003405ff007988 */ /* 0x000be80008000808 */
[----:B------:R5:W-:Y:S02]  /*0d90*/  STS [UR8+0x1c], R4 ;  /* 0x00001c04ff007988 */ /* 0x000be40008000808 */
.L_x_27:
[----:B------:R-:W-:Y:S05]  /*0da0*/  BSYNC.RECONVERGENT B2 ;  /* 0x0000000000027941 */ /* 0x000fea0003800200 */
.L_x_26:
[----:B------:R-:W-:Y:S04]  /*0db0*/  BSSY.RECONVERGENT B3, `(.L_x_28) ;  /* 0x000001a000037945 */ /* 0x000fe80003800200 */
[----:B------:R-:W-:Y:S04]  /*0dc0*/  BSSY.RELIABLE B2, `(.L_x_29) ;  /* 0x0000015000027945 */ /* 0x000fe80003800100 */
[----:B------:R-:W-:Y:S05]  /*0dd0*/  @P3 BRA `(.L_x_30) ;  /* 0x0000000000203947 */ /* 0x000fea0003800000 */
[----:B-----5:R-:W4:Y:S02]  /*0de0*/  LDS R4, [UR8+0x34] ;  /* 0x00003408ff047984 */ /* 0x020f240008000800 */
[----:B----4-:R-:W-:-:S05]  /*0df0*/  LOP3.LUT R4, R4, 0x38, RZ, 0xb8, !PT ;  /* 0x0000003804047812 */ /* 0x010fca00078eb8ff */
[----:B------:R4:W-:Y:S01]  /*0e00*/  STS [UR8+0x34], R4 ;  /* 0x00003404ff007988 */ /* 0x0009e20008000808 */
[----:B------:R-:W-:Y:S05]  /*0e10*/  @P3 BRA `(.L_x_31) ;  /* 0x0000000000203947 */ /* 0x000fea0003800000 */
[----:B----4-:R-:W4:Y:S01]  /*0e20*/  LDS R4, [UR8+0x8] ;  /* 0x00000808ff047984 */ /* 0x010f220008000800 */
[----:B------:R-:W-:-:S05]  /*0e30*/  IMAD.MOV.U32 R5, RZ, RZ, 0x780 ;  /* 0x00000780ff057424 */ /* 0x000fca00078e00ff */
[----:B----4-:R-:W-:-:S05]  /*0e40*/  LOP3.LUT R4, R4, 0x300, R5, 0xd8, !PT ;  /* 0x0000030004047812 */ /* 0x010fca00078ed805 */
[----:B------:R4:W-:Y:S02]  /*0e50*/  STS [UR8+0x8], R4 ;  /* 0x00000804ff007988 */ /* 0x0009e40008000808 */
.L_x_30:
[----:B------:R-:W-:Y:S05]  /*0e60*/  @P3 BRA `(.L_x_32) ;  /* 0x0000000000283947 */ /* 0x000fea0003800000 */
[----:B----45:R-:W4:Y:S02]  /*0e70*/  LDS R4, [UR8+0x8] ;  /* 0x00000808ff047984 */ /* 0x030f240008000800 */
[----:B----4-:R-:W-:-:S05]  /*0e80*/  LOP3.LUT R4, R4, 0x1800, RZ, 0xb8, !PT ;  /* 0x0000180004047812 */ /* 0x010fca00078eb8ff */
[----:B------:R5:W-:Y:S02]  /*0e90*/  STS [UR8+0x8], R4 ;  /* 0x00000804ff007988 */ /* 0x000be40008000808 */
.L_x_31:
[----:B------:R-:W-:Y:S05]  /*0ea0*/  @P3 BREAK.RELIABLE B2 ;  /* 0x0000000000023942 */ /* 0x000fea0003800100 */
[----:B------:R-:W-:Y:S05]  /*0eb0*/  @P3 BRA `(.L_x_33) ;  /* 0x0000000000243947 */ /* 0x000fea0003800000 */
[----:B----45:R-:W4:Y:S01]  /*0ec0*/  LDS R4, [UR8+0x8] ;  /* 0x00000808ff047984 */ /* 0x030f220008000800 */
[----:B------:R-:W-:-:S05]  /*0ed0*/  IMAD.MOV.U32 R5, RZ, RZ, 0x6000 ;  /* 0x00006000ff057424 */ /* 0x000fca00078e00ff */
[----:B----4-:R-:W-:-:S04]  /*0ee0*/  LOP3.LUT R4, R4, 0x4000, R5, 0xd8, !PT ;  /* 0x0000400004047812 */ /* 0x010fc800078ed805 */
[----:B------:R-:W-:-:S05]  /*0ef0*/  LOP3.LUT R4, R4, 0x400000, RZ, 0xb8, !PT ;  /* 0x0040000004047812 */ /* 0x000fca00078eb8ff */
[----:B------:R4:W-:Y:S02]  /*0f00*/  STS [UR8+0x8], R4 ;  /* 0x00000804ff007988 */ /* 0x0009e40008000808 */
.L_x_32:
[----:B------:R-:W-:Y:S05]  /*0f10*/  BSYNC.RELIABLE B2 ;  /* 0x0000000000027941 */ /* 0x000fea0003800100 */
.L_x_29:
[----:B----45:R-:W4:Y:S02]  /*0f20*/  @!P3 LDS R4, [UR8+0x8] ;  /* 0x00000808ff04b984 */ /* 0x030f240008000800 */
[----:B----4-:R-:W-:-:S05]  /*0f30*/  @!P3 LOP3.LUT R4, R4, 0x8000, RZ, 0xb8, !PT ;  /* 0x000080000404b812 */ /* 0x010fca00078eb8ff */
[----:B------:R4:W-:Y:S02]  /*0f40*/  @!P3 STS [UR8+0x8], R4 ;  /* 0x00000804ff00b988 */ /* 0x0009e40008000808 */
.L_x_33:
[----:B------:R-:W-:Y:S05]  /*0f50*/  BSYNC.RECONVERGENT B3 ;  /* 0x0000000000037941 */ /* 0x000fea0003800200 */
.L_x_28:
[----:B------:R-:W-:Y:S05]  /*0f60*/  WARPSYNC.ALL ;  /* 0x0000000000007948 */ /* 0x000fea0003800000 */
[----:B------:R-:W-:Y:S01]  /*0f70*/  NOP ;  /* 0x0000000000007918 */ /* 0x000fe20000000000 */
[----:B------:R-:W-:-:S04]  /*0f80*/  UIADD3 UR5, UPT, UPT, UR4, 0x80, URZ ;  /* 0x0000008004057890 */ /* 0x000fc8000fffe0ff */
[----:B------:R-:W-:-:S04]  /*0f90*/  UIADD3 UR26, UP0, UPT, UR5, UR20, URZ ;  /* 0x00000014051a7290 */ /* 0x000fc8000ff1e0ff */
[----:B------:R-:W-:Y:S01]  /*0fa0*/  ULEA.HI.X.SX32 UR27, UR5, UR21, 0x1, UP0 ;  /* 0x00000015051b7291 */ /* 0x000fe200080f0eff */
[----:B------:R-:W-:Y:S11]  /*0fb0*/  @P0 BRA `(.L_x_34) ;  /* 0x0000000000300947 */ /* 0x000ff60003800000 */
[----:B----45:R-:W4:Y:S01]  /*0fc0*/  S2R R4, SR_LANEID ;  /* 0x0000000000047919 */ /* 0x030f220000000000 */
[----:B------:R-:W-:Y:S05]  /*0fd0*/  WARPSYNC.ALL ;  /* 0x0000000000007948 */ /* 0x000fea0003800000 */
[----:B------:R-:W-:Y:S01]  /*0fe0*/  NOP ;  /* 0x0000000000007918 */ /* 0x000fe20000000000 */
[----:B----4-:R-:W-:-:S05]  /*0ff0*/  IMAD.SHL.U32 R8, R4, 0x4, RZ ;  /* 0x0000000404087824 */ /* 0x010fca00078e00ff */
[----:B------:R-:W4:Y:S01]  /*1000*/  LDS R7, [R8+UR8] ;  /* 0x0000000808077984 */ /* 0x000f220008000800 */
[----:B------:R-:W-:-:S05]  /*1010*/  IADD3 R4, P1, PT, R8, UR26, RZ ;  /* 0x0000001a08047c10 */ /* 0x000fca000ff3e0ff */
[----:B------:R-:W-:-:S05]  /*1020*/  IMAD.X R5, RZ, RZ, UR27, P1 ;  /* 0x0000001bff057e24 */ /* 0x000fca00088e06ff */
[----:B----4-:R4:W5:Y:S01]  /*1030*/  ATOMG.E.EXCH.STRONG.GPU PT, RZ, [R4], R7 ;  /* 0x0000000704ff73a8 */ /* 0x01096200041ee100 */
[----:B------:R-:W-:-:S04]  /*1040*/  DEPBAR {5,4,3,2,1,0} ;  /* 0x0000003f0000791a */ /* 0x000fc80000000000 */
[----:B------:R-:W2:Y:S02]  /*1050*/  CCTL.E.C.LDCU.IV.DEEP [UR26] ;  /* 0x000000001a007540 */ /* 0x000ea40009c08000 */
[----:B--2---:R4:W-:Y:S01]  /*1060*/  UTMACCTL.IV [UR26] ;  /* 0x000000001a0079b9 */ /* 0x0049e20008000000 */
[----:B------:R-:W-:Y:S01]  /*1070*/  NOP ;  /* 0x0000000000007918 */ /* 0x000fe20000000000 */
.L_x_34:
[----:B------:R-:W-:Y:S05]  /*1080*/  @P0 BRA `(.L_x_35) ;  /* 0x00000000000c0947 */ /* 0x000fea0003800000 */
[----:B------:R0:W-:Y:S01]  /*1090*/  UTMACMDFLUSH ;  /* 0x00000000000079b7 */ /* 0x0001e20000000000 */
[----:B------:R-:W-:Y:S05]  /*10a0*/  @P0 BRA `(.L_x_35) ;  /* 0x0000000000040947 */ /* 0x000fea0003800000 */
[----:B------:R-:W-:-:S04]  /*10b0*/  DEPBAR.LE SB0, 0x0 ;  /* 0x000080000000791a */ /* 0x000fc80000000000 */
.L_x_35:
[----:B------:R-:W-:Y:S05]  /*10c0*/  WARPSYNC.ALL ;  /* 0x0000000000007948 */ /* 0x000fea0003800000 */
[----:B------:R-:W-:Y:S01]  /*10d0*/  NOP ;  /* 0x0000000000007918 */ /* 0x000fe20000000000 */
[----:B-----5:R-:W-:Y:S06]  /*10e0*/  BAR.SYNC.DEFER_BLOCKING 0x0 ;  /* 0x0000000000007b1d */ /* 0x020fec0000010000 */
[----:B------:R-:W-:Y:S02]  /*10f0*/  BSSY.RECONVERGENT B3, `(.L_x_36) ;  /* 0x000000b000037945 */ /* 0x000fe40003800200 */
[----:B------:R-:W-:Y:S06]  /*1100*/  BAR.SYNC.DEFER_BLOCKING 0x0 ;  /* 0x0000000000007b1d */ /* 0x000fec0000010000 */
[----:B------:R5:W-:Y:S01]  /*1110*/  @!P0 STS [R12], RZ ;  /* 0x000000ff0c008388 */ /* 0x000be20000000800 */
[----:B------:R-:W-:Y:S01]  /*1120*/  NOP ;  /* 0x0000000000007918 */ /* 0x000fe20000000000 */
[----:B------:R-:W-:Y:S05]  /*1130*/  @P3 BRA `(.L_x_37) ;  /* 0x0000000000183947 */ /* 0x000fea0003800000 */
[----:B----4-:R-:W4:Y:S01]  /*1140*/  LDS R4, [UR8+0x8] ;  /* 0x00000808ff047984 */ /* 0x010f220008000800 */
[----:B--2---:R-:W2:Y:S01]  /*1150*/  LDC.64 R8, c[0x0][0x390] ;  /* 0x0000e400ff087b82 */ /* 0x004ea20000000a00 */
[----:B------:R-:W-:Y:S02]  /*1160*/  IMAD.MOV.U32 R5, RZ, RZ, 0x70 ;  /* 0x00000070ff057424 */ /* 0x000fe400078e00ff */
[----:B--2---:R2:W-:Y:S03]  /*1170*/  STS.64 [UR8], R8 ;  /* 0x00000008ff007988 */ /* 0x0045e60008000a08 */
[----:B----4-:R-:W-:-:S05]  /*1180*/  LOP3.LUT R4, R4, 0x10, R5, 0xd8, !PT ;  /* 0x0000001004047812 */ /* 0x010fca00078ed805 */
[----:B------:R2:W-:Y:S02]  /*1190*/  STS [UR8+0x8], R4 ;  /* 0x00000804ff007988 */ /* 0x0005e40008000808 */
.L_x_37:
[----:B----4-:R-:W-:Y:S05]  /*11a0*/  BSYNC.RECONVERGENT B3 ;  /* 0x0000000000037941 */ /* 0x010fea0003800200 */
.L_x_36:
[----:B------:R-:W-:Y:S04]  /*11b0*/  BSSY.RECONVERGENT B4, `(.L_x_38) ;  /* 0x0000011000047945 */ /* 0x000fe80003800200 */
[----:B------:R-:W-:Y:S04]  /*11c0*/  BSSY.RELIABLE B3, `(.L_x_39) ;  /* 0x000000e000037945 */ /* 0x000fe80003800100 */
[----:B------:R-:W-:Y:S05]  /*11d0*/  @P3 BRA `(.L_x_40) ;  /* 0x0000000000243947 */ /* 0x000fea0003800000 */
[----:B--2---:R-:W2:Y:S01]  /*11e0*/  LDS R4, [UR8+0x34] ;  /* 0x00003408ff047984 */ /* 0x004ea20008000800 */
[----:B------:R-:W-:-:S05]  /*11f0*/  IMAD.MOV.U32 R5, RZ, RZ, 0x3f000000 ;  /* 0x3f000000ff057424 */ /* 0x000fca00078e00ff */
[----:B--2---:R-:W-:-:S05]  /*1200*/  LOP3.LUT R4, R4, 0xff000000, R5, 0xb8, !PT ;  /* 0xff00000004047812 */ /* 0x004fca00078eb805 */
[----:B------:R2:W-:Y:S01]  /*1210*/  STS [UR8+0x34], R4 ;  /* 0x00003404ff007988 */ /* 0x0005e20008000808 */
[----:B------:R-:W-:Y:S05]  /*1220*/  @P3 BRA `(.L_x_41) ;  /* 0x00000000001c3947 */ /* 0x000fea0003800000 */
[----:B--2---:R-:W2:Y:S01]  /*1230*/  LDS R4, [UR8+0x38] ;  /* 0x00003808ff047984 */ /* 0x004ea20008000800 */
[----:B------:R-:W-:-:S05]  /*1240*/  IMAD.MOV.U32 R5, RZ, RZ, 0x3f ;  /* 0x0000003fff057424 */ /* 0x000fca00078e00ff */
[----:B--2---:R-:W-:-:S05]  /*1250*/  LOP3.LUT R4, R4, 0xff, R5, 0xb8, !PT ;  /* 0x000000ff04047812 */ /* 0x004fca00078eb805 */
[----:B------:R4:W-:Y:S02]  /*1260*/  STS [UR8+0x38], R4 ;  /* 0x00003804ff007988 */ /* 0x0009e40008000808 */
.L_x_40:
[----:B------:R-:W-:Y:S05]  /*1270*/  @P3 BREAK.RELIABLE B3 ;  /* 0x0000000000033942 */ /* 0x000fea0003800100 */
[----:B------:R-:W-:Y:S05]  /*1280*/  @P3 BRA `(.L_x_42) ;  /* 0x00000000000c3947 */ /* 0x000fea0003800000 */
[----:B------:R2:W-:Y:S02]  /*1290*/  STS [UR8+0x20], R3 ;  /* 0x00002003ff007988 */ /* 0x0005e40008000808 */
.L_x_41:
[----:B------:R-:W-:Y:S05]  /*12a0*/  BSYNC.RELIABLE B3 ;  /* 0x0000000000037941 */ /* 0x000fea0003800100 */
.L_x_39:
[----:B------:R2:W-:Y:S02]  /*12b0*/  @!P3 STS [UR8+0x24], R2 ;  /* 0x00002402ff00b988 */ /* 0x0005e40008000808 */
.L_x_42:
[----:B------:R-:W-:Y:S05]  /*12c0*/  BSYNC.RECONVERGENT B4 ;  /* 0x0000000000047941 */ /* 0x000fea0003800200 */
.L_x_38:
[----:B------:R-:W-:Y:S05]  /*12d0*/  WARPSYNC.ALL ;  /* 0x0000000000007948 */ /* 0x000fea0003800000 */
[----:B------:R-:W-:Y:S01]  /*12e0*/  NOP ;  /* 0x0000000000007918 */ /* 0x000fe20000000000 */
[----:B------:R-:W-:Y:S04]  /*12f0*/  BSSY.RECONVERGENT B4, `(.L_x_43) ;  /* 0x000000e000047945 */ /* 0x000fe80003800200 */
[----:B------:R-:W-:Y:S05]  /*1300*/  @P3 BRA `(.L_x_44) ;  /* 0x0000000000303947 */ /* 0x000fea0003800000 */
[----:B--23--:R-:W2:Y:S01]  /*1310*/  LDS R3, [UR8+0x34] ;  /* 0x00003408ff037984 */ /* 0x00cea20008000800 */
[----:B----4-:R-:W3:Y:S03]  /*1320*/  LDC.64 R4, c[0x0][0x3b8] ;  /* 0x0000ee00ff047b82 */ /* 0x010ee60000000a00 */
        /* <DEDUP_REMOVED lines=10> */
.L_x_44:
[----:B------:R-:W-:Y:S05]  /*13d0*/  BSYNC.RECONVERGENT B4 ;  /* 0x0000000000047941 */ /* 0x000fea0003800200 */
.L_x_43:
[----:B------:R-:W-:Y:S04]  /*13e0*/  BSSY.RECONVERGENT B5, `(.L_x_45) ;  /* 0x000001a000057945 */ /* 0x000fe80003800200 */
[----:B------:R-:W-:Y:S04]  /*13f0*/  BSSY.RELIABLE B4, `(.L_x_46) ;  /* 0x0000015000047945 */ /* 0x000fe80003800100 */
[----:B------:R-:W-:Y:S05]  /*1400*/  @P3 BRA `(.L_x_47) ;  /* 0x0000000000203947 */ /* 0x000fea0003800000 */
[----:B--23--:R-:W2:Y:S02]  /*1410*/  LDS R2, [UR8+0x34] ;  /* 0x00003408ff027984 */ /* 0x00cea40008000800 */
[----:B--2---:R-:W-:-:S05]  /*1420*/  LOP3.LUT R2, R2, 0x38, RZ, 0xb8, !PT ;  /* 0x0000003802027812 */ /* 0x004fca00078eb8ff */
[----:B------:R2:W-:Y:S01]  /*1430*/  STS [UR8+0x34], R2 ;  /* 0x00003402ff007988 */ /* 0x0005e20008000808 */
[----:B------:R-:W-:Y:S05]  /*1440*/  @P3 BRA `(.L_x_48) ;  /* 0x0000000000203947 */ /* 0x000fea0003800000 */
[----:B--2---:R-:W2:Y:S01]  /*1450*/  LDS R2, [UR8+0x8] ;  /* 0x00000808ff027984 */ /* 0x004ea20008000800 */
[----:B------:R-:W-:-:S05]  /*1460*/  IMAD.MOV.U32 R3, RZ, RZ, 0x780 ;  /* 0x00000780ff037424 */ /* 0x000fca00078e00ff */
[----:B--2---:R-:W-:-:S05]  /*1470*/  LOP3.LUT R2, R2, 0x300, R3, 0xd8, !PT ;  /* 0x0000030002027812 */ /* 0x004fca00078ed803 */
[----:B------:R2:W-:Y:S02]  /*1480*/  STS [UR8+0x8], R2 ;  /* 0x00000802ff007988 */ /* 0x0005e40008000808 */
.L_x_47:
[----:B------:R-:W-:Y:S05]  /*1490*/  @P3 BRA `(.L_x_49) ;  /* 0x0000000000283947 */ /* 0x000fea0003800000 */
[----:B--23--:R-:W2:Y:S02]  /*14a0*/  LDS R2, [UR8+0x8] ;  /* 0x00000808ff027984 */ /* 0x00cea40008000800 */
[----:B--2---:R-:W-:-:S05]  /*14b0*/  LOP3.LUT R2, R2, 0x1800, RZ, 0xb8, !PT ;  /* 0x0000180002027812 */ /* 0x004fca00078eb8ff */
[----:B------:R3:W-:Y:S02]  /*14c0*/  STS [UR8+0x8], R2 ;  /* 0x00000802ff007988 */ /* 0x0007e40008000808 */
.L_x_48:
[----:B------:R-:W-:Y:S05]  /*14d0*/  @P3 BREAK.RELIABLE B4 ;  /* 0x0000000000043942 */ /* 0x000fea0003800100 */
[----:B------:R-:W-:Y:S05]  /*14e0*/  @P3 BRA `(.L_x_50) ;  /* 0x0000000000243947 */ /* 0x000fea0003800000 */
[----:B--23--:R-:W2:Y:S01]  /*14f0*/  LDS R2, [UR8+0x8] ;  /* 0x00000808ff027984 */ /* 0x00cea20008000800 */
[----:B------:R-:W-:-:S05]  /*1500*/  IMAD.MOV.U32 R3, RZ, RZ, 0x6000 ;  /* 0x00006000ff037424 */ /* 0x000fca00078e00ff */
[----:B--2---:R-:W-:-:S04]  /*1510*/  LOP3.LUT R2, R2, 0x6000, R3, 0xd8, !PT ;  /* 0x0000600002027812 */ /* 0x004fc800078ed803 */
[----:B------:R-:W-:-:S05]  /*1520*/  LOP3.LUT R2, R2, 0x400000, RZ, 0xb8, !PT ;  /* 0x0040000002027812 */ /* 0x000fca00078eb8ff */
[----:B------:R2:W-:Y:S02]  /*1530*/  STS [UR8+0x8], R2 ;  /* 0x00000802ff007988 */ /* 0x0005e40008000808 */
.L_x_49:
[----:B------:R-:W-:Y:S05]  /*1540*/  BSYNC.RELIABLE B4 ;  /* 0x0000000000047941 */ /* 0x000fea0003800100 */
.L_x_46:
[----:B--23--:R-:W2:Y:S02]  /*1550*/  @!P3 LDS R2, [UR8+0x8] ;  /* 0x00000808ff02b984 */ /* 0x00cea40008000800 */
[----:B--2---:R-:W-:-:S05]  /*1560*/  @!P3 LOP3.LUT R2, R2, 0x8000, RZ, 0xb8, !PT ;  /* 0x000080000202b812 */ /* 0x004fca00078eb8ff */
[----:B------:R2:W-:Y:S02]  /*1570*/  @!P3 STS [UR8+0x8], R2 ;  /* 0x00000802ff00b988 */ /* 0x0005e40008000808 */
.L_x_50:
[----:B------:R-:W-:Y:S05]  /*1580*/  BSYNC.RECONVERGENT B5 ;  /* 0x0000000000057941 */ /* 0x000fea0003800200 */
.L_x_45:
[----:B------:R-:W-:Y:S05]  /*1590*/  WARPSYNC.ALL ;  /* 0x0000000000007948 */ /* 0x000fea0003800000 */
[----:B------:R-:W-:Y:S01]  /*15a0*/  NOP ;  /* 0x0000000000007918 */ /* 0x000fe20000000000 */
[----:B------:R-:W-:-:S04]  /*15b0*/  UIADD3 UR4, UPT, UPT, UR4, 0x100, URZ ;  /* 0x0000010004047890 */ /* 0x000fc8000fffe0ff */
[----:B------:R-:W-:-:S04]  /*15c0*/  UIADD3 UR20, UP0, UPT, UR4, UR20, URZ ;  /* 0x0000001404147290 */ /* 0x000fc8000ff1e0ff */
[----:B------:R-:W-:Y:S01]  /*15d0*/  ULEA.HI.X.SX32 UR21, UR4, UR21, 0x1, UP0 ;  /* 0x0000001504157291 */ /* 0x000fe200080f0eff */
[----:B------:R-:W-:Y:S11]  /*15e0*/  @P0 BRA `(.L_x_51) ;  /* 0x0000000000300947 */ /* 0x000ff60003800000 */
[----:B--23--:R-:W2:Y:S01]  /*15f0*/  S2R R2, SR_LANEID ;  /* 0x0000000000027919 */ /* 0x00cea20000000000 */
[----:B------:R-:W-:Y:S05]  /*1600*/  WARPSYNC.ALL ;  /* 0x0000000000007948 */ /* 0x000fea0003800000 */
[----:B------:R-:W-:Y:S01]  /*1610*/  NOP ;  /* 0x0000000000007918 */ /* 0x000fe20000000000 */
[----:B--2-4-:R-:W-:-:S05]  /*1620*/  IMAD.SHL.U32 R4, R2, 0x4, RZ ;  /* 0x0000000402047824 */ /* 0x014fca00078e00ff */
[----:B------:R-:W2:Y:S01]  /*1630*/  LDS R5, [R4+UR8] ;  /* 0x0000000804057984 */ /* 0x000ea20008000800 */
[----:B------:R-:W-:-:S05]  /*1640*/  IADD3 R2, P1, PT, R4, UR20, RZ ;  /* 0x0000001404027c10 */ /* 0x000fca000ff3e0ff */
[----:B------:R-:W-:-:S05]  /*1650*/  IMAD.X R3, RZ, RZ, UR21, P1 ;  /* 0x00000015ff037e24 */ /* 0x000fca00088e06ff */
[----:B--2---:R2:W3:Y:S01]  /*1660*/  ATOMG.E.EXCH.STRONG.GPU PT, RZ, [R2], R5 ;  /* 0x0000000502ff73a8 */ /* 0x0044e200041ee100 */
[----:B------:R-:W-:-:S04]  /*1670*/  DEPBAR {5,4,3,2,1,0} ;  /* 0x0000003f0000791a */ /* 0x000fc80000000000 */
[----:B------:R-:W4:Y:S02]  /*1680*/  CCTL.E.C.LDCU.IV.DEEP [UR20] ;  /* 0x0000000014007540 */ /* 0x000f240009c08000 */
[----:B----4-:R2:W-:Y:S01]  /*1690*/  UTMACCTL.IV [UR20] ;  /* 0x00000000140079b9 */ /* 0x0105e20008000000 */
[----:B------:R-:W-:Y:S01]  /*16a0*/  NOP ;  /* 0x0000000000007918 */ /* 0x000fe20000000000 */
.L_x_51:
[----:B------:R-:W-:Y:S05]  /*16b0*/  @P0 BRA `(.L_x_52) ;  /* 0x00000000000c0947 */ /* 0x000fea0003800000 */
[----:B------:R0:W-:Y:S01]  /*16c0*/  UTMACMDFLUSH ;  /* 0x00000000000079b7 */ /* 0x0001e20000000000 */
[----:B------:R-:W-:Y:S05]  /*16d0*/  @P0 BRA `(.L_x_52) ;  /* 0x0000000000040947 */ /* 0x000fea0003800000 */
[----:B------:R-:W-:-:S04]  /*16e0*/  DEPBAR.LE SB0, 0x0 ;  /* 0x000080000000791a */ /* 0x000fc80000000000 */
.L_x_52:
[----:B------:R-:W-:Y:S05]  /*16f0*/  WARPSYNC.ALL ;  /* 0x0000000000007948 */ /* 0x000fea0003800000 */
[----:B------:R-:W-:Y:S01]  /*1700*/  NOP ;  /* 0x0000000000007918 */ /* 0x000fe20000000000 */
[----:B---3--:R-:W-:Y:S01]  /*1710*/  BAR.SYNC.DEFER_BLOCKING 0x0 ;  /* 0x0000000000007b1d */ /* 0x008fe20000010000 */
[----:B--2---:R-:W-:Y:S01]  /*1720*/  SHF.R.U32.HI R2, RZ, 0x5, R0 ;  /* 0x00000005ff027819 */ /* 0x004fe20000011600 */
[----:B------:R-:W-:-:S03]  /*1730*/  USHF.L.U32 UR15, UR15, 0x7, URZ ;  /* 0x000000070f0f7899 */ /* 0x000fc600080006ff */
[----:B------:R-:W-:Y:S01]  /*1740*/  R2UR UR22, R2 ;  /* 0x00000000021672ca */ /* 0x000fe200000e0000 */
[----:B------:R-:W-:Y:S01]  /*1750*/  VOTEU.ALL UP0, P3 ;  /* 0x0000000000ff7886 */ /* 0x000fe20001800000 */
[----:B------:R-:W-:Y:S01]  /*1760*/  UMOV UR4, 0x1 ;  /* 0x0000000100047882 */ /* 0x000fe20000000000 */
[----:B------:R-:W-:Y:S01]  /*1770*/  VOTEU.ALL UP1, P3 ;  /* 0x0000000000ff7886 */ /* 0x000fe20001820000 */
[----:B------:R-:W-:Y:S02]  /*1780*/  BSSY.RECONVERGENT B5, `(.L_x_53) ;  /* 0x0000018000057945 */ /* 0x000fe40003800200 */
[----:B------:R-:W-:-:S04]  /*1790*/  @!UP0 UIADD3 UR10, UPT, UPT, -UR4, 0x100000, URZ ;  /* 0x00100000040a8890 */ /* 0x000fc8000fffe1ff */
[----:B------:R-:W-:Y:S02]  /*17a0*/  @!UP0 USHF.L.U32 UR11, UR10, 0xb, URZ ;  /* 0x0000000b0a0b8899 */ /* 0x000fe400080006ff */
[----:B------:R-:W-:Y:S02]  /*17b0*/  @!UP0 USHF.L.U32 UR10, UR10, 0x1, URZ ;  /* 0x000000010a0a8899 */ /* 0x000fe400080006ff */
[----:B------:R-:W-:-:S04]  /*17c0*/  @!UP0 UIADD3 UR4, UPT, UPT, -UR4, 0x100000, URZ ;  /* 0x0010000004048890 */ /* 0x000fc8000fffe1ff */
[----:B------:R-:W-:Y:S02]  /*17d0*/  @!UP0 USHF.L.U32 UR5, UR4, 0xb, URZ ;  /* 0x0000000b04058899 */ /* 0x000fe400080006ff */
[----:B------:R-:W-:Y:S01]  /*17e0*/  @!UP0 USHF.L.U32 UR4, UR4, 0x1, URZ ;  /* 0x0000000104048899 */ /* 0x000fe200080006ff */
[----:B------:R-:W-:Y:S01]  /*17f0*/  VOTEU.ALL UP0, P3 ;  /* 0x0000000000ff7886 */ /* 0x000fe20001800000 */
[----:B------:R-:W2:Y:S04]  /*1800*/  FENCE.VIEW.ASYNC.S ;  /* 0x00000000000073c6 */ /* 0x000ea80000000000 */
[----:B--2---:R2:W3:Y:S06]  /*1810*/  @!UP0 SYNCS.EXCH.64 URZ, [UR8+0x9000], UR10 ;  /* 0x0090000a08ff85b2 */ /* 0x0044ec0008000100 */
[----:B------:R2:W3:Y:S02]  /*1820*/  @!UP1 SYNCS.EXCH.64 URZ, [UR8+0x9020], UR4 ;  /* 0x0090200408ff95b2 */ /* 0x0004e40008000100 */
[----:B---3--:R-:W-:Y:S06]  /*1830*/  BAR.SYNC.DEFER_BLOCKING 0x0 ;  /* 0x0000000000007b1d */ /* 0x008fec0000010000 */
[----:B------:R-:W-:Y:S05]  /*1840*/  @P3 BRA `(.L_x_54) ;  /* 0x00000000002c3947 */ /* 0x000fea0003800000 */
[----:B--2---:R-:W-:Y:S02]  /*1850*/  UMOV UR4, 0x1 ;  /* 0x0000000100047882 */ /* 0x004fe40000000000 */
[----:B------:R-:W-:-:S04]  /*1860*/  UIADD3 UR10, UPT, UPT, -UR4, 0x100000, URZ ;  /* 0x00100000040a7890 */ /* 0x000fc8000fffe1ff */
[----:B------:R-:W-:Y:S02]  /*1870*/  USHF.L.U32 UR11, UR10, 0xb, URZ ;  /* 0x0000000b0a0b7899 */ /* 0x000fe400080006ff */
[----:B------:R-:W-:Y:S02]  /*1880*/  USHF.L.U32 UR10, UR10, 0x1, URZ ;  /* 0x000000010a0a7899 */ /* 0x000fe400080006ff */
[----:B------:R-:W-:-:S04]  /*1890*/  UIADD3 UR4, UPT, UPT, -UR4, 0x100000, URZ ;  /* 0x0010000004047890 */ /* 0x000fc8000fffe1ff */
[----:B------:R-:W-:Y:S02]  /*18a0*/  USHF.L.U32 UR5, UR4, 0xb, URZ ;  /* 0x0000000b04057899 */ /* 0x000fe400080006ff */
[----:B------:R-:W-:Y:S01]  /*18b0*/  USHF.L.U32 UR4, UR4, 0x1, URZ ;  /* 0x0000000104047899 */ /* 0x000fe200080006ff */
[----:B------:R-:W2:Y:S03]  /*18c0*/  FENCE.VIEW.ASYNC.S ;  /* 0x00000000000073c6 */ /* 0x000ea60000000000 */
[----:B--2---:R3:W2:Y:S08]  /*18d0*/  SYNCS.EXCH.64 URZ, [UR8+0x9008], UR10 ;  /* 0x0090080a08ff75b2 */ /* 0x0046b00008000100 */
[----:B------:R3:W4:Y:S02]  /*18e0*/  SYNCS.EXCH.64 URZ, [UR8+0x9028], UR4 ;  /* 0x0090280408ff75b2 */ /* 0x0007240008000100 */
[----:B---3--:R-:W-:Y:S01]  /*18f0*/  NOP ;  /* 0x0000000000007918 */ /* 0x008fe20000000000 */
.L_x_54:
[----:B--2---:R-:W-:Y:S05]  /*1900*/  BSYNC.RECONVERGENT B5 ;  /* 0x0000000000057941 */ /* 0x004fea0003800200 */
.L_x_53:
[----:B----4-:R-:W-:Y:S01]  /*1910*/  BAR.SYNC.DEFER_BLOCKING 0x0 ;  /* 0x0000000000007b1d */ /* 0x010fe20000010000 */
[----:B------:R-:W-:Y:S01]  /*1920*/  UIADD3 UR12, UPT, UPT, UR8, 0x9020, URZ ;  /* 0x00009020080c7890 */ /* 0x000fe2000fffe0ff */
[----:B------:R-:W-:Y:S01]  /*1930*/  ISETP.GE.AND P0, PT, R6, 0x1, PT ;  /* 0x000000010600780c */ /* 0x000fe20003f06270 */
[----:B------:R-:W-:-:S03]  /*1940*/  USHF.L.U32 UR19, UR7, 0x6, URZ ;  /* 0x0000000607137899 */ /* 0x000fc600080006ff */
[----:B------:R-:W-:Y:S04]  /*1950*/  BSSY.RECONVERGENT B5, `(.L_x_55) ;  /* 0x000000d000057945 */ /* 0x000fe80003800200 */
[----:B------:R-:W-:Y:S05]  /*1960*/  @P3 BRA `(.L_x_56) ;  /* 0x00000000002c3947 */ /* 0x000fea0003800000 */
[----:B------:R-:W-:Y:S02]  /*1970*/  UMOV UR4, 0x1 ;  /* 0x0000000100047882 */ /* 0x000fe40000000000 */
[----:B------:R-:W-:-:S04]  /*1980*/  UIADD3 UR10, UPT, UPT, -UR4, 0x100000, URZ ;  /* 0x00100000040a7890 */ /* 0x000fc8000fffe1ff */
[----:B------:R-:W-:Y:S02]  /*1990*/  USHF.L.U32 UR11, UR10, 0xb, URZ ;  /* 0x0000000b0a0b7899 */ /* 0x000fe400080006ff */
[----:B------:R-:W-:Y:S02]  /*19a0*/  USHF.L.U32 UR10, UR10, 0x1, URZ ;  /* 0x000000010a0a7899 */ /* 0x000fe400080006ff */
[----:B------:R-:W-:-:S04]  /*19b0*/  UIADD3 UR4, UPT, UPT, -UR4, 0x100000, URZ ;  /* 0x0010000004047890 */ /* 0x000fc8000fffe1ff */
[----:B------:R-:W-:Y:S02]  /*19c0*/  USHF.L.U32 UR5, UR4, 0xb, URZ ;  /* 0x0000000b04057899 */ /* 0x000fe400080006ff */
[----:B------:R-:W-:Y:S01]  /*19d0*/  USHF.L.U32 UR4, UR4, 0x1, URZ ;  /* 0x0000000104047899 */ /* 0x000fe200080006ff */
[----:B------:R-:W2:Y:S03]  /*19e0*/  FENCE.VIEW.ASYNC.S ;  /* 0x00000000000073c6 */ /* 0x000ea60000000000 */
[----:B--2---:R2:W3:Y:S08]  /*19f0*/  SYNCS.EXCH.64 URZ, [UR8+0x9010], UR10 ;  /* 0x0090100a08ff75b2 */ /* 0x0044f00008000100 */
[----:B------:R2:W4:Y:S01]  /*1a00*/  SYNCS.EXCH.64 URZ, [UR8+0x9030], UR4 ;  /* 0x0090300408ff75b2 */ /* 0x0005220008000100 */
[----:B------:R-:W-:Y:S01]  /*1a10*/  NOP ;  /* 0x0000000000007918 */ /* 0x000fe20000000000 */
.L_x_56:
[----:B--2---:R-:W-:Y:S05]  /*1a20*/  BSYNC.RECONVERGENT B5 ;  /* 0x0000000000057941 */ /* 0x004fea0003800200 */
.L_x_55:
[----:B------:R-:W-:Y:S05]  /*1a30*/  @!P0 BRA `(.L_x_57) ;  /* 0x0000000800148947 */ /* 0x000fea0003800000 */
[----:B---34-:R-:W-:Y:S01]  /*1a40*/  BAR.SYNC.DEFER_BLOCKING 0x0 ;  /* 0x0000000000007b1d */ /* 0x018fe20000010000 */
[----:B------:R-:W-:Y:S01]  /*1a50*/  ELECT P1, URZ, PT ;  /* 0x0000000000ff782f */ /* 0x000fe20003820000 */
[----:B------:R-:W-:Y:S01]  /*1a60*/  @!P3 IMAD.MOV.U32 R2, RZ, RZ, 0x3000 ;  /* 0x00003000ff02b424 */ /* 0x000fe200078e00ff */
[----:B------:R-:W-:Y:S02]  /*1a70*/  UIADD3 UR16, UPT, UPT, UR8, 0x6000, URZ ;  /* 0x0000600008107890 */ /* 0x000fe4000fffe0ff */
[----:B------:R-:W-:Y:S02]  /*1a80*/  ISETP.LT.U32.AND P1, PT, R36, 0x20, P1 ;  /* 0x000000202400780c */ /* 0x000fe40000f21070 */
[----:B------:R-:W-:Y:S01]  /*1a90*/  ELECT P0, URZ, PT ;  /* 0x0000000000ff782f */ /* 0x000fe20003800000 */
[----:B------:R-:W-:-:S03]  /*1aa0*/  UMOV UR11, UR15 ;  /* 0x0000000f000b7c82 */ /* 0x000fc60008000000 */
[----:B------:R-:W-:-:S07]  /*1ab0*/  ISETP.LT.U32.AND P0, PT, R36, 0x20, P0 ;  /* 0x000000202400780c */ /* 0x000fce0000701070 */
[----:B------:R-:W-:Y:S01]  /*1ac0*/  VOTEU.ANY UP0, P1 ;  /* 0x0000000000ff7886 */ /* 0x000fe20000800100 */
[----:B------:R-:W-:-:S04]  /*1ad0*/  VOTEU.ANY UP2, P1 ;  /* 0x0000000000ff7886 */ /* 0x000fc80000840100 */
[----:B------:R-:W-:Y:S02]  /*1ae0*/  @UP0 UIADD3 UR17, UPT, UPT, UR8, 0x9000, URZ ;  /* 0x0000900008110890 */ /* 0x000fe4000fffe0ff */
[----:B------:R2:W-:Y:S01]  /*1af0*/  @!P3 SYNCS.ARRIVE.TRANS64 RZ, [UR8+0x9000], R2 ;  /* 0x00900002ffffb9a7 */ /* 0x0005e20008000008 */
[----:B------:R-:W-:Y:S01]  /*1b00*/  @UP0 UMOV UR18, URZ ;  /* 0x000000ff00120c82 */ /* 0x000fe20008000000 */
[----:B------:R-:W-:Y:S01]  /*1b10*/  BAR.SYNC.DEFER_BLOCKING 0x0 ;  /* 0x0000000000007b1d */ /* 0x000fe20000010000 */
[----:B------:R-:W-:-:S05]  /*1b20*/  UISETP.NE.U32.AND UP0, UPT, UR22, URZ, UPT ;  /* 0x000000ff1600728c */ /* 0x000fca000bf05070 */
[----:B------:R-:W-:Y:S01]  /*1b30*/  VOTEU.ANY UP1, P0 ;  /* 0x0000000000ff7886 */ /* 0x000fe20000020100 */
[----:B------:R-:W-:-:S04]  /*1b40*/  VOTEU.ANY UP3, P0 ;  /* 0x0000000000ff7886 */ /* 0x000fc80000060100 */
[----:B------:R-:W-:Y:S01]  /*1b50*/  @UP1 UIADD3 UR9, UPT, UPT, UR8, 0x9000, URZ ;  /* 0x0000900008091890 */ /* 0x000fe2000fffe0ff */
[----:B------:R-:W-:Y:S01]  /*1b60*/  @UP1 UMOV UR10, URZ ;  /* 0x000000ff000a1c82 */ /* 0x000fe20008000000 */
[----:B------:R2:W-:Y:S01]  /*1b70*/  @UP2 UTMALDG.2D [UR16], [UR24] ;  /* 0x00000010180025b4 */ /* 0x0005e20008008000 */
[----:B------:R3:W-:Y:S06]  /*1b80*/  MEMBAR.ALL.CTA ;  /* 0x0000000000007992 */ /* 0x0007ec0000008000 */
[----:B---3--:R-:W3:Y:S02]  /*1b90*/  FENCE.VIEW.ASYNC.S ;  /* 0x00000000000073c6 */ /* 0x008ee40000000000 */
[----:B---3--:R-:W-:Y:S06]  /*1ba0*/  BAR.SYNC.DEFER_BLOCKING 0x0 ;  /* 0x0000000000007b1d */ /* 0x008fec0000010000 */
[----:B------:R2:W-:Y:S02]  /*1bb0*/  @UP3 UTMALDG.2D [UR8], [UR26] ;  /* 0x000000081a0035b4 */ /* 0x0005e40008008000 */
[----:B------:R-:W-:Y:S06]  /*1bc0*/  BAR.SYNC.DEFER_BLOCKING 0x0 ;  /* 0x0000000000007b1d */ /* 0x000fec0000010000 */
[----:B------:R-:W3:Y:S02]  /*1bd0*/  SYNCS.PHASECHK.TRANS64.TRYWAIT P0, [UR8+0x9000], RZ ;  /* 0x009000ffff0075a7 */ /* 0x000ee40008001108 */
[----:B--23--:R-:W-:Y:S05]  /*1be0*/  @!P0 BRA `(.L_x_58) ;  /* 0x0000000c00788947 */ /* 0x00cfea0003800000 */
.L_x_74:
[----:B------:R-:W-:Y:S05]  /*1bf0*/  BRA.U UP0, `(.L_x_59) ;  /* 0x00000001004c7547 */ /* 0x000fea000b800000 */
[----:B------:R-:W-:Y:S02]  /*1c00*/  USHF.R.U32.HI UR4, URZ, 0x4, UR16 ;  /* 0x00000004ff047899 */ /* 0x000fe40008011610 */
[----:B------:R-:W-:Y:S02]  /*1c10*/  USHF.R.U32.HI UR6, URZ, 0x4, UR8 ;  /* 0x00000004ff067899 */ /* 0x000fe40008011608 */
[----:B------:R-:W-:Y:S02]  /*1c20*/  USGXT.U32 UR4, UR4, 0xe ;  /* 0x0000000e0404789a */ /* 0x000fe40008000000 */
[----:B------:R-:W-:Y:S01]  /*1c30*/  USGXT.U32 UR6, UR6, 0xe ;  /* 0x0000000e0606789a */ /* 0x000fe20008000000 */
[----:B------:R-:W-:Y:S01]  /*1c40*/  UMOV UR10, 0xfffffffe ;  /* 0xfffffffe000a7882 */ /* 0x000fe20000000000 */
[----:B------:R-:W-:Y:S01]  /*1c50*/  UMOV UR11, 0x7fffbfdf ;  /* 0x7fffbfdf000b7882 */ /* 0x000fe20000000000 */
[----:B------:R-:W-:Y:S01]  /*1c60*/  UMOV UR5, URZ ;  /* 0x000000ff00057c82 */ /* 0x000fe20008000000 */
[----:B------:R-:W-:Y:S01]  /*1c70*/  UMOV UR7, URZ ;  /* 0x000000ff00077c82 */ /* 0x000fe20008000000 */
[----:B------:R-:W-:-:S02]  /*1c80*/  UIADD3.64 UR16, UPT, UPT, UR4, -UR10, URZ ;  /* 0x8000000a04107297 */ /* 0x000fc4000fffe0ff */
[----:B------:R-:W-:Y:S01]  /*1c90*/  UIADD3.64 UR10, UPT, UPT, UR6, -UR10, URZ ;  /* 0x8000000a060a7297 */ /* 0x000fe2000fffe0ff */
[----:B------:R-:W-:Y:S01]  /*1ca0*/  UMOV UR28, 0x0 ;  /* 0x00000000001c7882 */ /* 0x000fe20000000000 */
[----:B------:R-:W-:Y:S01]  /*1cb0*/  UMOV UR29, 0x4200010 ;  /* 0x04200010001d7882 */ /* 0x000fe20000000000 */
[----:B------:R-:W-:Y:S01]  /*1cc0*/  UMOV UR5, 0x80004020 ;  /* 0x8000402000057882 */ /* 0x000fe20000000000 */
[----:B------:R-:W-:Y:S01]  /*1cd0*/  UMOV UR7, 0x80004020 ;  /* 0x8000402000077882 */ /* 0x000fe20000000000 */
[----:B------:R-:W-:Y:S01]  /*1ce0*/  UMOV UR30, 0x0 ;  /* 0x00000000001e7882 */ /* 0x000fe20000000000 */
[----:B------:R-:W-:Y:S01]  /*1cf0*/  UMOV UR31, 0x4200010 ;  /* 0x04200010001f7882 */ /* 0x000fe20000000000 */
[----:B------:R2:W-:Y:S02]  /*1d00*/  UTCHMMA gdesc[UR4], gdesc[UR6], tmem[UR23], tmem[UR28], idesc[UR29], !UPT ;  /* 0x00ff1c06040075ea */ /* 0x0005e4000f800017 */
[----:B------:R2:W-:Y:S01]  /*1d10*/  UTCHMMA gdesc[UR16], gdesc[UR10], tmem[UR23], tmem[UR30], idesc[UR31], UPT ;  /* 0x00ff1e0a100075ea */ /* 0x0005e2000b800017 */
[----:B------:R-:W-:-:S02]  /*1d20*/  NOP ;  /* 0x0000000000007918 */ /* 0x000fc40000000000 */
.L_x_59:
[----:B------:R-:W-:Y:S01]  /*1d30*/  ELECT P0, URZ, PT ;  /* 0x0000000000ff782f */ /* 0x000fe20003800000 */
[----:B--2---:R-:W-:Y:S01]  /*1d40*/  UMOV UR4, UR12 ;  /* 0x0000000c00047c82 */ /* 0x004fe20008000000 */
[----:B------:R-:W-:Y:S02]  /*1d50*/  UMOV UR5, URZ ;  /* 0x000000ff00057c82 */ /* 0x000fe40008000000 */
[----:B------:R-:W-:-:S13]  /*1d60*/  ISETP.LT.U32.AND P0, PT, R36, 0x20, P0 ;  /* 0x000000202400780c */ /* 0x000fda0000701070 */
[----:B------:R-:W-:Y:S01]  /*1d70*/  VOTEU.ANY UP0, P0 ;  /* 0x0000000000ff7886 */ /* 0x000fe20000000100 */
[----:B------:R-:W-:Y:S01]  /*1d80*/  VOTEU.ANY UP1, P0 ;  /* 0x0000000000ff7886 */ /* 0x000fe20000020100 */
[----:B------:R-:W-:-:S03]  /*1d90*/  ISETP.GE.U32.AND P0, PT, R6, 0x21, PT ;  /* 0x000000210600780c */ /* 0x000fc60003f06070 */
[----:B------:R-:W-:Y:S02]  /*1da0*/  @UP0 UMOV UR4, UR4 ;  /* 0x0000000400040c82 */ /* 0x000fe40008000000 */
[----:B------:R2:W-:Y:S01]  /*1db0*/  @UP1 UTCBAR [UR4], URZ ;  /* 0x000000ff040013e9 */ /* 0x0005e200080000ff */
[----:B------:R-:W-:Y:S06]  /*1dc0*/  BAR.SYNC.DEFER_BLOCKING 0x0 ;  /* 0x0000000000007b1d */ /* 0x000fec0000010000 */
[----:B------:R-:W3:Y:S02]  /*1dd0*/  SYNCS.PHASECHK.TRANS64.TRYWAIT P1, [UR8+0x9020], RZ ;  /* 0x009020ffff0075a7 */ /* 0x000ee40008021108 */
[----:B--23--:R-:W-:Y:S05]  /*1de0*/  @!P1 BRA `(.L_x_60) ;  /* 0x0000000c00049947 */ /* 0x00cfea0003800000 */
.L_x_75:
[----:B------:R-:W-:Y:S01]  /*1df0*/  UMOV UR4, URZ ;  /* 0x000000ff00047c82 */ /* 0x000fe20008000000 */
[----:B------:R-:W-:Y:S05]  /*1e00*/  @!P0 BRA `(.L_x_57) ;  /* 0x0000000400208947 */ /* 0x000fea0003800000 */
[----:B------:R-:W2:Y:S01]  /*1e10*/  LDCU UR29, c[0x0][0x3a0] ;  /* 0x00007400ff1d77ac */ /* 0x000ea20008000800 */
[----:B------:R-:W-:Y:S01]  /*1e20*/  UMOV UR9, 0x1 ;  /* 0x0000000100097882 */ /* 0x000fe20000000000 */
[----:B------:R-:W-:-:S05]  /*1e30*/  UMOV UR18, 0x20 ;  /* 0x0000002000127882 */ /* 0x000fca0000000000 */
.L_x_64:
[----:B------:R-:W-:Y:S01]  /*1e40*/  BAR.SYNC.DEFER_BLOCKING 0x0 ;  /* 0x0000000000007b1d */ /* 0x000fe20000010000 */
[----:B------:R-:W-:Y:S01]  /*1e50*/  ULEA UR28, UR9, UR8, 0x3 ;  /* 0x00000008091c7291 */ /* 0x000fe2000f8e18ff */
[----:B------:R-:W-:Y:S01]  /*1e60*/  @!P3 IMAD.MOV.U32 R2, RZ, RZ, 0x3000 ;  /* 0x00003000ff02b424 */ /* 0x000fe200078e00ff */
[----:B------:R-:W-:Y:S01]  /*1e70*/  ELECT P1, URZ, PT ;  /* 0x0000000000ff782f */ /* 0x000fe20003820000 */
[----:B------:R-:W-:-:S03]  /*1e80*/  ULEA UR16, UR9, UR8, 0xc ;  /* 0x0000000809107291 */ /* 0x000fc6000f8e60ff */
[----:B------:R-:W-:Y:S02]  /*1e90*/  ISETP.LT.U32.AND P1, PT, R36, 0x20, P1 ;  /* 0x000000202400780c */ /* 0x000fe40000f21070 */
[----:B------:R-:W-:Y:S01]  /*1ea0*/  ELECT P0, URZ, PT ;  /* 0x0000000000ff782f */ /* 0x000fe20003800000 */
[----:B------:R-:W-:-:S03]  /*1eb0*/  UIADD3 UR16, UPT, UPT, UR16, 0x6000, URZ ;  /* 0x0000600010107890 */ /* 0x000fc6000fffe0ff */
[----:B------:R-:W-:Y:S01]  /*1ec0*/  ISETP.LT.U32.AND P0, PT, R36, 0x20, P0 ;  /* 0x000000202400780c */ /* 0x000fe20000701070 */
[----:B------:R-:W-:Y:S01]  /*1ed0*/  ULEA UR12, UR9, UR8, 0xd ;  /* 0x00000008090c7291 */ /* 0x000fe2000f8e68ff */
[----:B------:R-:W-:Y:S01]  /*1ee0*/  UMOV UR14, UR18 ;  /* 0x00000012000e7c82 */ /* 0x000fe20008000000 */
[----:B------:R-:W-:-:S04]  /*1ef0*/  USHF.L.U32 UR5, UR4, 0x1f, URZ ;  /* 0x0000001f04057899 */ /* 0x000fc800080006ff */
[----:B------:R-:W-:Y:S01]  /*1f00*/  VOTEU.ANY UP0, P1 ;  /* 0x0000000000ff7886 */ /* 0x000fe20000800100 */
[----:B------:R3:W-:Y:S04]  /*1f10*/  @!P3 SYNCS.ARRIVE.TRANS64 RZ, [UR28+0x9000], R2 ;  /* 0x00900002ffffb9a7 */ /* 0x0007e8000800001c */
[----:B------:R-:W-:Y:S01]  /*1f20*/  @UP0 UIADD3 UR17, UPT, UPT, UR28, 0x9000, URZ ;  /* 0x000090001c110890 */ /* 0x000fe2000fffe0ff */
[----:B------:R-:W-:Y:S01]  /*1f30*/  VOTEU.ANY UP0, P1 ;  /* 0x0000000000ff7886 */ /* 0x000fe20000800100 */
[----:B------:R-:W-:Y:S01]  /*1f40*/  BAR.SYNC.DEFER_BLOCKING 0x0 ;  /* 0x0000000000007b1d */ /* 0x000fe20000010000 */
[----:B---3--:R-:W-:-:S05]  /*1f50*/  IMAD.U32 R2, RZ, RZ, UR5 ;  /* 0x00000005ff027e24 */ /* 0x008fca000f8e00ff */
[----:B------:R-:W-:-:S05]  /*1f60*/  VOTEU.ANY UP1, P0 ;  /* 0x0000000000ff7886 */ /* 0x000fca0000020100 */
[----:B------:R-:W-:Y:S01]  /*1f70*/  @UP1 UIADD3 UR13, UPT, UPT, UR28, 0x9000, URZ ;  /* 0x000090001c0d1890 */ /* 0x000fe2000fffe0ff */
[----:B------:R-:W-:Y:S01]  /*1f80*/  VOTEU.ANY UP1, P0 ;  /* 0x0000000000ff7886 */ /* 0x000fe20000020100 */
[----:B------:R3:W-:Y:S01]  /*1f90*/  @UP0 UTMALDG.2D [UR16], [UR24] ;  /* 0x00000010180005b4 */ /* 0x0007e20008008000 */
[----:B------:R-:W-:Y:S01]  /*1fa0*/  UISETP.NE.U32.AND UP0, UPT, UR22, URZ, UPT ;  /* 0x000000ff1600728c */ /* 0x000fe2000bf05070 */
[----:B------:R4:W-:Y:S06]  /*1fb0*/  MEMBAR.ALL.CTA ;  /* 0x0000000000007992 */ /* 0x0009ec0000008000 */
[----:B----4-:R-:W4:Y:S02]  /*1fc0*/  FENCE.VIEW.ASYNC.S ;  /* 0x00000000000073c6 */ /* 0x010f240000000000 */
[----:B----4-:R-:W-:Y:S06]  /*1fd0*/  BAR.SYNC.DEFER_BLOCKING 0x0 ;  /* 0x0000000000007b1d */ /* 0x010fec0000010000 */
[----:B------:R3:W-:Y:S02]  /*1fe0*/  @UP1 UTMALDG.2D [UR12], [UR26] ;  /* 0x0000000c1a0015b4 */ /* 0x0007e40008008000 */
[----:B------:R-:W-:Y:S06]  /*1ff0*/  BAR.SYNC.DEFER_BLOCKING 0x0 ;  /* 0x0000000000007b1d */ /* 0x000fec0000010000 */
[----:B------:R-:W4:Y:S02]  /*2000*/  SYNCS.PHASECHK.TRANS64.TRYWAIT P0, [UR28+0x9000], R2 ;  /* 0x00900002ff0075a7 */ /* 0x000f24000800111c */
[----:B---34-:R-:W-:Y:S05]  /*2010*/  @!P0 BRA `(.L_x_61) ;  /* 0x0000000800848947 */ /* 0x018fea0003800000 */
.L_x_76:
[----:B------:R-:W-:Y:S05]  /*2020*/  BRA.U UP0, `(.L_x_62) ;  /* 0x00000001004c7547 */ /* 0x000fea000b800000 */
[----:B------:R-:W-:Y:S02]  /*2030*/  USHF.R.U32.HI UR10, URZ, 0x4, UR16 ;  /* 0x00000004ff0a7899 */ /* 0x000fe40008011610 */
[----:B------:R-:W-:Y:S02]  /*2040*/  USHF.R.U32.HI UR12, URZ, 0x4, UR12 ;  /* 0x00000004ff0c7899 */ /* 0x000fe4000801160c */
[----:B------:R-:W-:Y:S02]  /*2050*/  USGXT.U32 UR10, UR10, 0xe ;  /* 0x0000000e0a0a789a */ /* 0x000fe40008000000 */
[----:B------:R-:W-:Y:S02]  /*2060*/  USGXT.U32 UR12, UR12, 0xe ;  /* 0x0000000e0c0c789a */ /* 0x000fe40008000000 */
[----:B------:R-:W-:Y:S02]  /*2070*/  UIADD3 UR16, UP0, UPT, UR10, 0x2, URZ ;  /* 0x000000020a107890 */ /* 0x000fe4000ff1e0ff */
[----:B------:R-:W-:Y:S01]  /*2080*/  UIADD3 UR30, UP1, UPT, UR12, 0x2, URZ ;  /* 0x000000020c1e7890 */ /* 0x000fe2000ff3e0ff */
[----:B------:R-:W-:Y:S01]  /*2090*/  UMOV UR5, URZ ;  /* 0x000000ff00057c82 */ /* 0x000fe20008000000 */
[----:B------:R-:W-:Y:S01]  /*20a0*/  UMOV UR6, URZ ;  /* 0x000000ff00067c82 */ /* 0x000fe20008000000 */
[----:B------:R-:W-:-:S02]  /*20b0*/  UIADD3.X UR17, UPT, UPT, UR5, -0x7fffbfe0, URZ, UP0, !UPT ;  /* 0x8000402005117890 */ /* 0x000fc400087fe4ff */
[----:B------:R-:W-:Y:S01]  /*20c0*/  UIADD3.X UR31, UPT, UPT, UR6, -0x7fffbfe0, URZ, UP1, !UPT ;  /* 0x80004020061f7890 */ /* 0x000fe20008ffe4ff */
[----:B------:R-:W-:Y:S01]  /*20d0*/  UMOV UR32, 0x0 ;  /* 0x0000000000207882 */ /* 0x000fe20000000000 */
[----:B------:R-:W-:Y:S01]  /*20e0*/  UMOV UR33, 0x4200010 ;  /* 0x0420001000217882 */ /* 0x000fe20000000000 */
[----:B------:R-:W-:Y:S01]  /*20f0*/  UMOV UR11, 0x80004020 ;  /* 0x80004020000b7882 */ /* 0x000fe20000000000 */
[----:B------:R-:W-:Y:S01]  /*2100*/  UMOV UR13, 0x80004020 ;  /* 0x80004020000d7882 */ /* 0x000fe20000000000 */
[----:B------:R-:W-:Y:S01]  /*2110*/  UMOV UR6, 0x0 ;  /* 0x0000000000067882 */ /* 0x000fe20000000000 */
[----:B------:R-:W-:Y:S01]  /*2120*/  UMOV UR7, 0x4200010 ;  /* 0x0420001000077882 */ /* 0x000fe20000000000 */
[----:B------:R3:W-:Y:S02]  /*2130*/  UTCHMMA gdesc[UR10], gdesc[UR12], tmem[UR23], tmem[UR32], idesc[UR33], UPT ;  /* 0x00ff200c0a0075ea */ /* 0x0007e4000b800017 */
[----:B------:R3:W-:Y:S01]  /*2140*/  UTCHMMA gdesc[UR16], gdesc[UR30], tmem[UR23], tmem[UR6], idesc[UR7], UPT ;  /* 0x00ff061e100075ea */ /* 0x0007e2000b800017 */
[----:B------:R-:W-:-:S02]  /*2150*/  NOP ;  /* 0x0000000000007918 */ /* 0x000fc40000000000 */
.L_x_62:
[----:B------:R-:W-:Y:S01]  /*2160*/  ELECT P0, URZ, PT ;  /* 0x0000000000ff782f */ /* 0x000fe20003800000 */
[----:B---3--:R-:W-:-:S03]  /*2170*/  UIADD3 UR6, UPT, UPT, UR28, 0x9020, URZ ;  /* 0x000090201c067890 */ /* 0x008fc6000fffe0ff */
[----:B------:R-:W-:Y:S01]  /*2180*/  ISETP.LT.U32.AND P0, PT, R36, 0x20, P0 ;  /* 0x000000202400780c */ /* 0x000fe20000701070 */
[----:B------:R-:W-:-:S12]  /*2190*/  UMOV UR7, URZ ;  /* 0x000000ff00077c82 */ /* 0x000fd80008000000 */
[----:B------:R-:W-:Y:S01]  /*21a0*/  VOTEU.ANY UP0, P0 ;  /* 0x0000000000ff7886 */ /* 0x000fe20000000100 */
[----:B------:R-:W-:-:S04]  /*21b0*/  VOTEU.ANY UP1, P0 ;  /* 0x0000000000ff7886 */ /* 0x000fc80000020100 */
[----:B------:R-:W-:Y:S02]  /*21c0*/  @UP0 UMOV UR6, UR6 ;  /* 0x0000000600060c82 */ /* 0x000fe40008000000 */
[----:B------:R3:W-:Y:S01]  /*21d0*/  @UP1 UTCBAR [UR6], URZ ;  /* 0x000000ff060013e9 */ /* 0x0007e200080000ff */
[----:B------:R-:W-:Y:S06]  /*21e0*/  BAR.SYNC.DEFER_BLOCKING 0x0 ;  /* 0x0000000000007b1d */ /* 0x000fec0000010000 */
[----:B------:R-:W4:Y:S02]  /*21f0*/  SYNCS.PHASECHK.TRANS64.TRYWAIT P0, [UR28+0x9020], R2 ;  /* 0x00902002ff0075a7 */ /* 0x000f24000800111c */
[----:B---34-:R-:W-:Y:S05]  /*2200*/  @!P0 BRA `(.L_x_63) ;  /* 0x0000000800148947 */ /* 0x018fea0003800000 */
.L_x_77:
[----:B------:R-:W-:Y:S02]  /*2210*/  UIADD3 UR9, UPT, UPT, UR9, 0x1, URZ ;  /* 0x0000000109097890 */ /* 0x000fe4000fffe0ff */
[----:B------:R-:W-:Y:S02]  /*2220*/  UIADD3 UR18, UPT, UPT, UR18, 0x20, URZ ;  /* 0x0000002012127890 */ /* 0x000fe4000fffe0ff */
[----:B------:R-:W-:-:S04]  /*2230*/  UISETP.NE.U32.AND UP0, UPT, UR9, 0x3, UPT ;  /* 0x000000030900788c */ /* 0x000fc8000bf05070 */
[----:B------:R-:W-:Y:S02]  /*2240*/  USEL UR5, URZ, 0x1, UP0 ;  /* 0x00000001ff057887 */ /* 0x000fe40008000000 */
[----:B------:R-:W-:Y:S02]  /*2250*/  USEL UR9, UR9, URZ, UP0 ;  /* 0x000000ff09097287 */ /* 0x000fe40008000000 */
[----:B--2---:R-:W-:Y:S02]  /*2260*/  UISETP.GE.AND UP0, UPT, UR18, UR29, UPT ;  /* 0x0000001d1200728c */ /* 0x004fe4000bf06270 */
[----:B------:R-:W-:-:S07]  /*2270*/  ULOP3.LUT UR4, UR4, UR5, URZ, 0x3c, !UPT ;  /* 0x0000000504047292 */ /* 0x000fce000f8e3cff */
[----:B------:R-:W-:Y:S05]  /*2280*/  BRA.U !UP0, `(.L_x_64) ;  /* 0xfffffff908ec7547 */ /* 0x000fea000b83ffff */
.L_x_57:
[----:B---34-:R-:W-:Y:S01]  /*2290*/  BAR.SYNC.DEFER_BLOCKING 0x0 ;  /* 0x0000000000007b1d */ /* 0x018fe20000010000 */
[----:B------:R-:W-:-:S05]  /*22a0*/  IMAD.SHL.U32 R2, R0, 0x40, RZ ;  /* 0x0000004000027824 */ /* 0x000fca00078e00ff */
[----:B------:R-:W-:Y:S04]  /*22b0*/  BSSY.RECONVERGENT B5, `(.L_x_65) ;  /* 0x0000004000057945 */ /* 0x000fe80003800200 */
[----:B------:R-:W-:Y:S05]  /*22c0*/  @P3 BRA `(.L_x_66) ;  /* 0x0000000000083947 */ /* 0x000fea0003800000 */
[----:B------:R-:W2:Y:S02]  /*22d0*/  SYNCS.CCTL.IV [UR8+0x9000] ;  /* 0x00900000ff0079b1 */ /* 0x000ea40008000008 */
[----:B--2---:R-:W2:Y:S02]  /*22e0*/  SYNCS.CCTL.IV [UR8+0x9020] ;  /* 0x00902000ff0079b1 */ /* 0x004ea40008000008 */
.L_x_66:
[----:B------:R-:W-:Y:S05]  /*22f0*/  BSYNC.RECONVERGENT B5 ;  /* 0x0000000000057941 */ /* 0x000fea0003800200 */
.L_x_65:
[----:B--2---:R-:W-:Y:S06]  /*2300*/  BAR.SYNC.DEFER_BLOCKING 0x0 ;  /* 0x0000000000007b1d */ /* 0x004fec0000010000 */
[----:B------:R-:W-:Y:S04]  /*2310*/  BSSY.RECONVERGENT B5, `(.L_x_67) ;  /* 0x0000004000057945 */ /* 0x000fe80003800200 */
[----:B------:R-:W-:Y:S05]  /*2320*/  @P3 BRA `(.L_x_68) ;  /* 0x0000000000083947 */ /* 0x000fea0003800000 */
[----:B------:R-:W2:Y:S02]  /*2330*/  SYNCS.CCTL.IV [UR8+0x9008] ;  /* 0x00900800ff0079b1 */ /* 0x000ea40008000008 */
[----:B--2---:R-:W2:Y:S02]  /*2340*/  SYNCS.CCTL.IV [UR8+0x9028] ;  /* 0x00902800ff0079b1 */ /* 0x004ea40008000008 */
.L_x_68:
[----:B------:R-:W-:Y:S05]  /*2350*/  BSYNC.RECONVERGENT B5 ;  /* 0x0000000000057941 */ /* 0x000fea0003800200 */
.L_x_67:
[----:B--2---:R-:W-:Y:S06]  /*2360*/  BAR.SYNC.DEFER_BLOCKING 0x0 ;  /* 0x0000000000007b1d */ /* 0x004fec0000010000 */
[----:B------:R-:W-:Y:S04]  /*2370*/  BSSY.RECONVERGENT B5, `(.L_x_69) ;  /* 0x0000004000057945 */ /* 0x000fe80003800200 */
[----:B------:R-:W-:Y:S05]  /*2380*/  @P3 BRA `(.L_x_70) ;  /* 0x0000000000083947 */ /* 0x000fea0003800000 */
[----:B------:R-:W2:Y:S02]  /*2390*/  SYNCS.CCTL.IV [UR8+0x9010] ;  /* 0x00901000ff0079b1 */ /* 0x000ea40008000008 */
[----:B--2---:R-:W2:Y:S02]  /*23a0*/  SYNCS.CCTL.IV [UR8+0x9030] ;  /* 0x00903000ff0079b1 */ /* 0x004ea40008000008 */
.L_x_70:
[----:B------:R-:W-:Y:S05]  /*23b0*/  BSYNC.RECONVERGENT B5 ;  /* 0x0000000000057941 */ /* 0x000fea0003800200 */
.L_x_69:
[----:B------:R-:W-:Y:S01]  /*23c0*/  USHF.L.U32 UR4, UR22, 0x15, URZ ;  /* 0x0000001516047899 */ /* 0x000fe200080006ff */
[----:B------:R-:W-:Y:S01]  /*23d0*/  IMAD.SHL.U32 R3, R0, 0x10, RZ ;  /* 0x0000001000037824 */ /* 0x000fe200078e00ff */
[----:B------:R-:W-:Y:S01]  /*23e0*/  USHF.L.U32 UR5, UR22, 0x4, URZ ;  /* 0x0000000416057899 */ /* 0x000fe200080006ff */
[----:B------:R-:W-:Y:S01]  /*23f0*/  LOP3.LUT R2, R2, 0x3800, RZ, 0xc0, !PT ;  /* 0x0000380002027812 */ /* 0x000fe200078ec0ff */
[----:B------:R-:W-:Y:S02]  /*2400*/  ULOP3.LUT UR4, UR4, 0x600000, URZ, 0xc0, !UPT ;  /* 0x0060000004047892 */ /* 0x000fe4000f8ec0ff */
[----:B------:R-:W-:Y:S01]  /*2410*/  ULOP3.LUT UR5, UR5, 0x40, URZ, 0xc0, !UPT ;  /* 0x0000004005057892 */ /* 0x000fe2000f8ec0ff */
[----:B------:R-:W-:Y:S01]  /*2420*/  LOP3.LUT R3, R2, 0x70, R3, 0xf8, !PT ;  /* 0x0000007002037812 */ /* 0x000fe200078ef803 */
[C---:B------:R-:W-:Y:S01]  /*2430*/  IMAD.SHL.U32 R2, R0.reuse, 0x4, RZ ;  /* 0x0000000400027824 */ /* 0x040fe200078e00ff */
[----:B------:R-:W-:Y:S01]  /*2440*/  ELECT P0, URZ, PT ;  /* 0x0000000000ff782f */ /* 0x000fe20003800000 */
[----:B------:R-:W-:Y:S01]  /*2450*/  IMAD.SHL.U32 R0, R0, 0x80, RZ ;  /* 0x0000008000007824 */ /* 0x000fe200078e00ff */
[----:B------:R-:W-:-:S02]  /*2460*/  UIADD3 UR4, UPT, UPT, UR5, UR4, UR23 ;  /* 0x0000000405047290 */ /* 0x000fc4000fffe017 */
[----:B------:R-:W-:Y:S01]  /*2470*/  LOP3.LUT R3, R3, 0x40, R2, 0x78, !PT ;  /* 0x0000004003037812 */ /* 0x000fe200078e7802 */
[----:B------:R-:W-:Y:S01]  /*2480*/  ULOP3.LUT UR22, UR22, 0x1, URZ, 0xc0, !UPT ;  /* 0x0000000116167892 */ /* 0x000fe2000f8ec0ff */
[----:B------:R-:W-:Y:S01]  /*2490*/  ISETP.LT.U32.AND P0, PT, R36, 0x40, P0 ;  /* 0x000000402400780c */ /* 0x000fe20000701070 */
[----:B------:R-:W-:Y:S01]  /*24a0*/  UMOV UR6, UR19 ;  /* 0x0000001300067c82 */ /* 0x000fe20008000000 */
[----:B------:R-:W-:Y:S01]  /*24b0*/  LOP3.LUT R0, R3, 0x780, R0, 0xf8, !PT ;  /* 0x0000078003007812 */ /* 0x000fe200078ef800 */
[----:B------:R-:W-:Y:S02]  /*24c0*/  ULEA UR5, UR22, UR15, 0x6 ;  /* 0x0000000f16057291 */ /* 0x000fe4000f8e30ff */
[----:B-----5:R-:W-:Y:S01]  /*24d0*/  LDTM.16dp32bit_t0_t15.x32 R4, tmem[UR4] ;  /* 0x00000004000479ee */ /* 0x020fe20008a80000 */
[----:B------:R-:W3:Y:S01]  /*24e0*/  LDTM.16dp32bit_t16_t31.x32 R4, tmem[UR4+0x20] ;  /* 0x00002004000479ee */ /* 0x000ee20008aa0000 */
[C---:B------:R-:W-:Y:S01]  /*24f0*/  LOP3.LUT R2, R0.reuse, 0x10, RZ, 0x3c, !PT ;  /* 0x0000001000027812 */ /* 0x040fe200078e3cff */
[----:B------:R-:W-:Y:S01]  /*2500*/  NOP ;  /* 0x0000000000007918 */ /* 0x000fe20000000000 */
[----:B------:R-:W-:Y:S01]  /*2510*/  LOP3.LUT R3, R0, 0x20, RZ, 0x3c, !PT ;  /* 0x0000002000037812 */ /* 0x000fe200078e3cff */
[----:B------:R-:W-:-:S03]  /*2520*/  ULEA UR4, UR22, UR8, 0xd ;  /* 0x0000000816047291 */ /* 0x000fc6000f8e68ff */
[----:B---3--:R-:W-:Y:S01]  /*2530*/  VOTEU.ANY UP1, P0 ;  /* 0x0000000000ff7886 */ /* 0x008fe20000020100 */
[----:B------:R-:W-:Y:S01]  /*2540*/  VOTEU.ANY UP0, P0 ;  /* 0x0000000000ff7886 */ /* 0x000fe20000000100 */
[----:B------:R-:W-:Y:S02]  /*2550*/  F2FP.F16.F32.PACK_AB R4, R5, R4 ;  /* 0x000000040504723e */ /* 0x000fe400000000ff */
[----:B------:R-:W-:Y:S02]  /*2560*/  F2FP.F16.F32.PACK_AB R5, R7, R6 ;  /* 0x000000060705723e */ /* 0x000fe400000000ff */
[----:B------:R-:W-:Y:S02]  /*2570*/  F2FP.F16.F32.PACK_AB R12, R13, R12 ;  /* 0x0000000c0d0c723e */ /* 0x000fe400000000ff */
[----:B------:R-:W-:Y:S02]  /*2580*/  F2FP.F16.F32.PACK_AB R6, R9, R8 ;  /* 0x000000080906723e */ /* 0x000fe400000000ff */
[----:B------:R-:W-:-:S02]  /*2590*/  F2FP.F16.F32.PACK_AB R7, R11, R10 ;  /* 0x0000000a0b07723e */ /* 0x000fc400000000ff */
[----:B------:R-:W-:Y:S02]  /*25a0*/  F2FP.F16.F32.PACK_AB R13, R15, R14 ;  /* 0x0000000e0f0d723e */ /* 0x000fe400000000ff */
[----:B------:R-:W-:Y:S01]  /*25b0*/  F2FP.F16.F32.PACK_AB R20, R21, R20 ;  /* 0x000000141514723e */ /* 0x000fe200000000ff */
[----:B--2---:R2:W-:Y:S01]  /*25c0*/  STS.128 [R0+UR8], R4 ;  /* 0x0000000400007988 */ /* 0x0045e20008000c08 */
[----:B------:R-:W-:Y:S02]  /*25d0*/  F2FP.F16.F32.PACK_AB R14, R17, R16 ;  /* 0x00000010110e723e */ /* 0x000fe400000000ff */
[----:B------:R-:W-:Y:S02]  /*25e0*/  F2FP.F16.F32.PACK_AB R15, R19, R18 ;  /* 0x00000012130f723e */ /* 0x000fe400000000ff */
[----:B------:R-:W-:Y:S02]  /*25f0*/  F2FP.F16.F32.PACK_AB R21, R23, R22 ;  /* 0x000000161715723e */ /* 0x000fe400000000ff */
[----:B------:R-:W-:Y:S01]  /*2600*/  F2FP.F16.F32.PACK_AB R28, R29, R28 ;  /* 0x0000001c1d1c723e */ /* 0x000fe200000000ff */
[----:B------:R2:W-:Y:S01]  /*2610*/  STS.128 [R2+UR8], R12 ;  /* 0x0000000c02007988 */ /* 0x0005e20008000c08 */
[----:B------:R-:W-:-:S02]  /*2620*/  F2FP.F16.F32.PACK_AB R22, R25, R24 ;  /* 0x000000181916723e */ /* 0x000fc400000000ff */
[----:B------:R-:W-:Y:S02]  /*2630*/  F2FP.F16.F32.PACK_AB R23, R27, R26 ;  /* 0x0000001a1b17723e */ /* 0x000fe400000000ff */
[----:B------:R-:W-:Y:S02]  /*2640*/  F2FP.F16.F32.PACK_AB R29, R31, R30 ;  /* 0x0000001e1f1d723e */ /* 0x000fe400000000ff */
[----:B------:R-:W-:Y:S01]  /*2650*/  F2FP.F16.F32.PACK_AB R30, R33, R32 ;  /* 0x00000020211e723e */ /* 0x000fe200000000ff */
[----:B------:R2:W-:Y:S01]  /*2660*/  STS.128 [R3+UR8], R20 ;  /* 0x0000001403007988 */ /* 0x0005e20008000c08 */
[----:B------:R-:W-:Y:S02]  /*2670*/  F2FP.F16.F32.PACK_AB R31, R35, R34 ;  /* 0x00000022231f723e */ /* 0x000fe400000000ff */
[----:B------:R-:W-:-:S05]  /*2680*/  LOP3.LUT R8, R0, 0x30, RZ, 0x3c, !PT ;  /* 0x0000003000087812 */ /* 0x000fca00078e3cff */
[----:B------:R2:W-:Y:S01]  /*2690*/  STS.128 [R8+UR8], R28 ;  /* 0x0000001c08007988 */ /* 0x0005e20008000c08 */
[----:B------:R3:W-:Y:S06]  /*26a0*/  MEMBAR.ALL.CTA ;  /* 0x0000000000007992 */ /* 0x0007ec0000008000 */
[----:B---3--:R-:W3:Y:S02]  /*26b0*/  FENCE.VIEW.ASYNC.S ;  /* 0x00000000000073c6 */ /* 0x008ee40000000000 */
[----:B---3--:R-:W-:Y:S06]  /*26c0*/  BAR.SYNC.DEFER_BLOCKING 0x0 ;  /* 0x0000000000007b1d */ /* 0x008fec0000010000 */
[----:B------:R2:W-:Y:S01]  /*26d0*/  @UP1 UTMASTG.2D [UR4], [UR20] ;  /* 0x00000004140013b5 */ /* 0x0005e20008008000 */
[----:B------:R0:W-:Y:S01]  /*26e0*/  UTMACMDFLUSH ;  /* 0x00000000000079b7 */ /* 0x0001e20000000000 */
[----:B------:R-:W-:-:S04]  /*26f0*/  DEPBAR.LE SB0, 0x0 ;  /* 0x000080000000791a */ /* 0x000fc80000000000 */
[----:B------:R-:W-:Y:S08]  /*2700*/  BAR.SYNC.DEFER_BLOCKING 0x0 ;  /* 0x0000000000007b1d */ /* 0x000ff00000010000 */
[----:B------:R-:W-:Y:S06]  /*2710*/  BAR.SYNC.DEFER_BLOCKING 0x0 ;  /* 0x0000000000007b1d */ /* 0x000fec0000010000 */
[----:B--2---:R-:W-:Y:S05]  /*2720*/  @P2 BRA `(.L_x_71) ;  /* 0x0000000000a02947 */ /* 0x004fea0003800000 */
[----:B------:R-:W2:Y:S01]  /*2730*/  S2UR UR5, SR_CgaCtaId ;  /* 0x00000000000579c3 */ /* 0x000ea20000008800 */
[----:B------:R-:W-:Y:S01]  /*2740*/  NOP ;  /* 0x0000000000007918 */ /* 0x000fe20000000000 */
[----:B------:R-:W-:Y:S01]  /*2750*/  UMOV UR4, 0x50 ;  /* 0x0000005000047882 */ /* 0x000fe20000000000 */
[----:B------:R-:W-:Y:S02]  /*2760*/  IMAD.U32 R0, RZ, RZ, UR23 ;  /* 0x00000017ff007e24 */ /* 0x000fe4000f8e00ff */
[----:B------:R-:W-:Y:S02]  /*2770*/  IMAD.MOV.U32 R3, RZ, RZ, 0xf ;  /* 0x0000000fff037424 */ /* 0x000fe400078e00ff */
[----:B------:R-:W-:Y:S01]  /*2780*/  IMAD.MOV.U32 R7, RZ, RZ, 0x1 ;  /* 0x00000001ff077424 */ /* 0x000fe200078e00ff */
[----:B------:R-:W-:-:S04]  /*2790*/  LOP3.LUT R0, R0, 0xffff, RZ, 0xc0, !PT ;  /* 0x0000ffff00007812 */ /* 0x000fc800078ec0ff */
[----:B------:R-:W-:-:S05]  /*27a0*/  SHF.R.U32.HI R0, RZ, 0x5, R0 ;  /* 0x00000005ff007819 */ /* 0x000fca0000011600 */
[----:B------:R-:W-:Y:S01]  /*27b0*/  VIADD R2, R0, 0x10 ;  /* 0x0000001000027836 */ /* 0x000fe20000000000 */
[----:B------:R-:W-:Y:S01]  /*27c0*/  SHF.L.U32 R0, R3, R0, RZ ;  /* 0x0000000003007219 */ /* 0x000fe200000006ff */
[----:B--2---:R-:W-:-:S03]  /*27d0*/  ULEA UR6, UR5, UR4, 0x18 ;  /* 0x0000000405067291 */ /* 0x004fc6000f8ec0ff */
[----:B------:R-:W-:-:S04]  /*27e0*/  SHF.L.U32 R3, R7, R2, RZ ;  /* 0x0000000207037219 */ /* 0x000fc800000006ff */
[----:B------:R-:W-:Y:S02]  /*27f0*/  LOP3.LUT R0, R3, R0, RZ, 0xfc, !PT ;  /* 0x0000000003007212 */ /* 0x000fe400078efcff */
[----:B------:R-:W2:Y:S02]  /*2800*/  LDS R5, [UR6] ;  /* 0x00000006ff057984 */ /* 0x000ea40008000800 */
[C---:B------:R-:W-:Y:S02]  /*2810*/  LOP3.LUT R2, R0.reuse, 0xffff, RZ, 0xc0, !PT ;  /* 0x0000ffff00027812 */ /* 0x040fe400078ec0ff */
[----:B--2---:R-:W-:-:S04]  /*2820*/  LOP3.LUT R3, R0, 0xffff, R5, 0x80, !PT ;  /* 0x0000ffff00037812 */ /* 0x004fc800078e8005 */
[----:B------:R-:W-:-:S13]  /*2830*/  ISETP.NE.AND P0, PT, R3, R2, PT ;  /* 0x000000020300720c */ /* 0x000fda0003f05270 */
[----:B------:R-:W-:Y:S05]  /*2840*/  @P0 BRA `(.L_x_72) ;  /* 0x0000000000500947 */ /* 0x000fea0003800000 */
[----:B------:R-:W-:Y:S02]  /*2850*/  SHF.R.U32.HI R5, RZ, 0x10, R5 ;  /* 0x00000010ff057819 */ /* 0x000fe40000011605 */
[----:B------:R-:W-:-:S04]  /*2860*/  SHF.R.U32.HI R2, RZ, 0x10, R0 ;  /* 0x00000010ff027819 */ /* 0x000fc80000011600 */
[----:B------:R-:W-:-:S04]  /*2870*/  LOP3.LUT R5, R5, R2, RZ, 0xc0, !PT ;  /* 0x0000000205057212 */ /* 0x000fc800078ec0ff */
[----:B------:R-:W-:-:S13]  /*2880*/  ISETP.NE.AND P0, PT, R5, R2, PT ;  /* 0x000000020500720c */ /* 0x000fda0003f05270 */
[----:B------:R-:W-:Y:S05]  /*2890*/  @P0 BRA `(.L_x_73) ;  /* 0x0000000000300947 */ /* 0x000fea0003800000 */
[----:B------:R-:W-:Y:S01]  /*28a0*/  R2UR UR4, R0 ;  /* 0x00000000000472ca */ /* 0x000fe200000e0000 */
[----:B------:R-:W-:Y:S01]  /*28b0*/  VOTEU.ANY UR5, UPT, PT ;  /* 0x0000000000057886 */ /* 0x000fe200038e0100 */
[----:B------:R-:W2:Y:S01]  /*28c0*/  S2R R0, SR_LANEID ;  /* 0x0000000000007919 */ /* 0x000ea20000000000 */
[----:B------:R-:W-:-:S10]  /*28d0*/  UFLO.U32 UR5, UR5 ;  /* 0x00000005000572bd */ /* 0x000fd400080e0000 */
[----:B------:R-:W-:-:S06]  /*28e0*/  ULOP3.LUT UR4, URZ, UR4, URZ, 0x33, !UPT ;  /* 0x00000004ff047292 */ /* 0x000fcc000f8e33ff */
[----:B------:R-:W-:-:S04]  /*28f0*/  IMAD.U32 R2, RZ, RZ, UR4 ;  /* 0x00000004ff027e24 */ /* 0x000fc8000f8e00ff */
[----:B------:R-:W3:Y:S02]  /*2900*/  REDUX UR7, R2 ;  /* 0x00000000020773c4 */ /* 0x000ee40000000000 */
[----:B------:R4:W-:Y:S01]  /*2910*/  UTCATOMSWS.AND URZ, UR4 ;  /* 0x0000000400ff79e3 */ /* 0x0009e20008000000 */
[----:B--2---:R-:W-:Y:S01]  /*2920*/  ISETP.EQ.U32.AND P0, PT, R0, UR5, PT ;  /* 0x0000000500007c0c */ /* 0x004fe2000bf02070 */
[----:B---3--:R-:W-:-:S12]  /*2930*/  IMAD.U32 R0, RZ, RZ, UR7 ;  /* 0x00000007ff007e24 */ /* 0x008fd8000f8e00ff */
[----:B------:R4:W-:Y:S01]  /*2940*/  @P0 ATOMS.AND RZ, [UR6], R0 ;  /* 0x00000000ffff098c */ /* 0x0009e2000a800006 */
[----:B------:R-:W-:Y:S05]  /*2950*/  BRA `(.L_x_71) ;  /* 0x0000000000147947 */ /* 0x000fea0003800000 */
.L_x_73:
[----:B------:R-:W-:-:S07]  /*2960*/  MOV R2, 0x2980 ;  /* 0x0000298000027802 */ /* 0x000fce0000000f00 */
[----:B-1----:R-:W-:Y:S05]  /*2970*/  CALL.REL.NOINC `($__internal_0_$__cuda_sm10x_tcgen05_guardrail_trap_col_being_dealloced_not_returned_by_alloc) ;  /* 0x0000000000447944 */ /* 0x002fea0003c00000 */
[----:B------:R-:W-:Y:S05]  /*2980*/  BRA `(.L_x_71) ;  /* 0x0000000000087947 */ /* 0x000fea0003800000 */
.L_x_72:
[----:B------:R-:W-:-:S07]  /*2990*/  MOV R2, 0x29b0 ;  /* 0x000029b000027802 */ /* 0x000fce0000000f00 */
[----:B-1----:R-:W-:Y:S05]  /*29a0*/  CALL.REL.NOINC `($__internal_2_$__cuda_sm10x_tcgen05_guardrail_trap_unallocated_columns_being_dealloced) ;  /* 0x0000000000507944 */ /* 0x002fea0003c00000 */
.L_x_71:
[----:B------:R-:W-:Y:S01]  /*29b0*/  NOP ;  /* 0x0000000000007918 */ /* 0x000fe20000000000 */
[----:B----4-:R-:W-:Y:S05]  /*29c0*/  EXIT ;  /* 0x000000000000794d */ /* 0x010fea0003800000 */
.L_x_58:
[----:B------:R-:W2:Y:S02]  /*29d0*/  SYNCS.PHASECHK.TRANS64.TRYWAIT P0, [UR8+0x9000], RZ ;  /* 0x009000ffff0075a7 */ /* 0x000ea40008001108 */
[----:B--2---:R-:W-:Y:S05]  /*29e0*/  @!P0 BRA `(.L_x_58) ;  /* 0xfffffffc00f88947 */ /* 0x004fea000383ffff */
[----:B------:R-:W-:Y:S05]  /*29f0*/  BRA `(.L_x_74) ;  /* 0xfffffff0007c7947 */ /* 0x000fea000383ffff */
.L_x_60:
[----:B------:R-:W2:Y:S02]  /*2a00*/  SYNCS.PHASECHK.TRANS64.TRYWAIT P1, [UR8+0x9020], RZ ;  /* 0x009020ffff0075a7 */ /* 0x000ea40008021108 */
[----:B--2---:R-:W-:Y:S05]  /*2a10*/  @!P1 BRA `(.L_x_60) ;  /* 0xfffffffc00f89947 */ /* 0x004fea000383ffff */
[----:B------:R-:W-:Y:S05]  /*2a20*/  BRA `(.L_x_75) ;  /* 0xfffffff000f07947 */ /* 0x000fea000383ffff */
.L_x_61:
[----:B------:R-:W3:Y:S02]  /*2a30*/  SYNCS.PHASECHK.TRANS64.TRYWAIT P0, [UR28+0x9000], R2 ;  /* 0x00900002ff0075a7 */ /* 0x000ee4000800111c */
[----:B---3--:R-:W-:Y:S05]  /*2a40*/  @!P0 BRA `(.L_x_61) ;  /* 0xfffffffc00f88947 */ /* 0x008fea000383ffff */
[----:B------:R-:W-:Y:S05]  /*2a50*/  BRA `(.L_x_76) ;  /* 0xfffffff400707947 */ /* 0x000fea000383ffff */
.L_x_63:
[----:B------:R-:W3:Y:S02]  /*2a60*/  SYNCS.PHASECHK.TRANS64.TRYWAIT P0, [UR28+0x9020], R2 ;  /* 0x00902002ff0075a7 */ /* 0x000ee4000800111c */
[----:B---3--:R-:W-:Y:S05]  /*2a70*/  @!P0 BRA `(.L_x_63) ;  /* 0xfffffffc00f88947 */ /* 0x008fea000383ffff */
[----:B------:R-:W-:Y:S05]  /*2a80*/  BRA `(.L_x_77) ;  /* 0xfffffff400e07947 */ /* 0x000fea000383ffff */
        .weak           $__internal_0_$__cuda_sm10x_tcgen05_guardrail_trap_col_being_dealloced_not_returned_by_alloc
        .type           $__internal_0_$__cuda_sm10x_tcgen05_guardrail_trap_col_being_dealloced_not_returned_by_alloc,@function
        .size           $__internal_0_$__cuda_sm10x_tcgen05_guardrail_trap_col_being_dealloced_not_returned_by_alloc,($__internal_1_$__cuda_sm10x_tcgen05_guardrail_trap_phase_invalid_during_alloc - $__internal_0_$__cuda_sm10x_tcgen05_guardrail_trap_col_being_dealloced_not_returned_by_alloc)
$__internal_0_$__cuda_sm10x_tcgen05_guardrail_trap_col_being_dealloced_not_returned_by_alloc:
[----:B------:R-:W-:Y:S05]  /*2a90*/  BPT.TRAP 0x1 ;  /* 0x000000040000795c */ /* 0x000fea0000300000 */
[----:B------:R-:W-:-:S04]  /*2aa0*/  IMAD.MOV.U32 R3, RZ, RZ, 0x0 ;  /* 0x00000000ff037424 */ /* 0x000fc800078e00ff */
[----:B------:R-:W-:Y:S05]  /*2ab0*/  RET.REL.NODEC R2 `(gluon_tcgen05) ;  /* 0xffffffd402507950 */ /* 0x000fea0003c3ffff */
        .weak           $__internal_1_$__cuda_sm10x_tcgen05_guardrail_trap_phase_invalid_during_alloc
        .type           $__internal_1_$__cuda_sm10x_tcgen05_guardrail_trap_phase_invalid_during_alloc,@function
        .size           $__internal_1_$__cuda_sm10x_tcgen05_guardrail_trap_phase_invalid_during_alloc,($__internal_2_$__cuda_sm10x_tcgen05_guardrail_trap_unallocated_columns_being_dealloced - $__internal_1_$__cuda_sm10x_tcgen05_guardrail_trap_phase_invalid_during_alloc)
$__internal_1_$__cuda_sm10x_tcgen05_guardrail_trap_phase_invalid_during_alloc:
[----:B------:R-:W-:Y:S05]  /*2ac0*/  BPT.TRAP 0x1 ;  /* 0x000000040000795c */ /* 0x000fea0000300000 */
[----:B------:R-:W-:-:S04]  /*2ad0*/  IMAD.MOV.U32 R3, RZ, RZ, 0x0 ;  /* 0x00000000ff037424 */ /* 0x000fc800078e00ff */
[----:B------:R-:W-:Y:S05]  /*2ae0*/  RET.REL.NODEC R2 `(gluon_tcgen05) ;  /* 0xffffffd402447950 */ /* 0x000fea0003c3ffff */
        .weak           $__internal_2_$__cuda_sm10x_tcgen05_guardrail_trap_unallocated_columns_being_dealloced
        .type           $__internal_2_$__cuda_sm10x_tcgen05_guardrail_trap_unallocated_columns_being_dealloced,@function
        .size           $__internal_2_$__cuda_sm10x_tcgen05_guardrail_trap_unallocated_columns_being_dealloced,(.L_x_81 - $__internal_2_$__cuda_sm10x_tcgen05_guardrail_trap_unallocated_columns_being_dealloced)
$__internal_2_$__cuda_sm10x_tcgen05_guardrail_trap_unallocated_columns_being_dealloced:
[----:B------:R-:W-:Y:S05]  /*2af0*/  BPT.TRAP 0x1 ;  /* 0x000000040000795c */ /* 0x000fea0000300000 */
[----:B------:R-:W-:-:S04]  /*2b00*/  IMAD.MOV.U32 R3, RZ, RZ, 0x0 ;  /* 0x00000000ff037424 */ /* 0x000fc800078e00ff */
[----:B------:R-:W-:Y:S05]  /*2b10*/  RET.REL.NODEC R2 `(gluon_tcgen05) ;  /* 0xffffffd402387950 */ /* 0x000fea0003c3ffff */
.L_x_78:
[----:B------:R-:W-:-:S00]  /*2b20*/  BRA `(.L_x_78) ;  /* 0xfffffffc00fc7947 */ /* 0x000fc0000383ffff */
[----:B------:R-:W-:-:S00]  /*2b30*/  NOP ;  /* 0x0000000000007918 */ /* 0x000fc00000000000 */
        /* <DEDUP_REMOVED lines=12> */
.L_x_81:


//--------------------- .nv.shared.gluon_tcgen05  --------------------------
	.section	.nv.shared.gluon_tcgen05,"aw",@nobits
	.sectionflags	@""
	.align	16
	.zero		1024


//--------------------- .nv.shared.reserved.0     --------------------------
	.section	.nv.shared.reserved.0,"aw",@nobits
	.align	8
	.weak		__nv_reservedSMEM_offset_0_alias
	.size		__nv_reservedSMEM_offset_0_alias, 0, 64
	.other		__nv_reservedSMEM_offset_0_alias,@"STO_CUDA_RESERVED_SHARED STV_DEFAULT"
__nv_reservedSMEM_offset_0_alias:
	.zero		0
.nv.shared.reserved.0:
	.zero		64
	.weak		__nv_reservedSMEM_allocation_phase
	.type		__nv_reservedSMEM_allocation_phase,@object
	.size		__nv_reservedSMEM_allocation_phase,(.L_0 - __nv_reservedSMEM_allocation_phase)
__nv_reservedSMEM_allocation_phase:
	.zero		1
.L_0:
	.zero		7
	.weak		__nv_reservedSMEM_devtool_atexit_pc
	.type		__nv_reservedSMEM_devtool_atexit_pc,@object
	.size		__nv_reservedSMEM_devtool_atexit_pc,(__nv_reservedSMEM_allocation_mask - __nv_reservedSMEM_devtool_atexit_pc)
__nv_reservedSMEM_devtool_atexit_pc:
	.zero		8
	.weak		__nv_reservedSMEM_allocation_mask
	.type		__nv_reservedSMEM_allocation_mask,@object
	.size		__nv_reservedSMEM_allocation_mask,(.L_2 - __nv_reservedSMEM_allocation_mask)
__nv_reservedSMEM_allocation_mask:
	.zero		4
.L_2:


//--------------------- .nv.constant0.gluon_tcgen05 --------------------------
	.section	.nv.constant0.gluon_tcgen05,"a",@progbits
	.sectionflags	@""
	.align	4
.nv.constant0.gluon_tcgen05:
	.zero		976


//--------------------- SYMBOLS --------------------------

	.type		.nv.reservedSmem.offset0,@object
	.size		.nv.reservedSmem.offset0,0x4
	.type		.nv.reservedSmem.cap,@object
	.size		.nv.reservedSmem.cap,0x4
